// auto-generated by cutlass_sweep.gemm — config: {"arch": "sm_100", "cluster_m": 2, "cluster_n": 4, "dtype": "e4m3", "dtype_b": "e4m3", "layout": "nt", "stages": 0, "tile_k": 32, "tile_m": 128, "tile_n": 256}
#include "cutlass/cutlass.h"
#include "cutlass/gemm/collective/collective_builder.hpp"
#include "cutlass/gemm/device/gemm_universal_adapter.h"
#include "cutlass/gemm/kernel/gemm_universal.hpp"
#include "cutlass/epilogue/collective/collective_builder.hpp"

using ElemA = cutlass::float_e4m3_t;
using ElemB = cutlass::float_e4m3_t;
using ElemCD = cutlass::float_e4m3_t;
using Acc  = float;
using TileShape    = cute::Shape<cute::_128, cute::_256, cute::_32>;
using ClusterShape = cute::Shape<cute::_2, cute::_4, cute::_1>;

using CollectiveEpilogue = typename cutlass::epilogue::collective::CollectiveBuilder<
    cutlass::arch::Sm100, cutlass::arch::OpClassTensorOp,
    TileShape, ClusterShape,
    cutlass::epilogue::collective::EpilogueTileAuto,
    Acc, Acc,
    ElemCD, cutlass::layout::RowMajor, 128 / cutlass::sizeof_bits<ElemCD>::value,
    ElemCD, cutlass::layout::RowMajor, 128 / cutlass::sizeof_bits<ElemCD>::value,
    cutlass::epilogue::collective::EpilogueScheduleAuto
  >::CollectiveOp;

using CollectiveMainloop = typename cutlass::gemm::collective::CollectiveBuilder<
    cutlass::arch::Sm100, cutlass::arch::OpClassTensorOp,
    ElemA, cutlass::layout::RowMajor, 128 / cutlass::sizeof_bits<ElemA>::value,
    ElemB, cutlass::layout::ColumnMajor, 128 / cutlass::sizeof_bits<ElemB>::value,
    Acc,
    TileShape, ClusterShape,
    cutlass::gemm::collective::StageCountAutoCarveout<static_cast<int>(sizeof(typename CollectiveEpilogue::SharedStorage))>,
    cutlass::gemm::collective::KernelScheduleAuto
  >::CollectiveOp;

using GemmKernel = cutlass::gemm::kernel::GemmUniversal<
    cute::Shape<int,int,int,int>,
    CollectiveMainloop,
    CollectiveEpilogue
>;
using Gemm = cutlass::gemm::device::GemmUniversalAdapter<GemmKernel>;

// Force the device kernel symbol into the cubin without needing a host main.
auto* _anchor = &cutlass::device_kernel<GemmKernel>;


// ===== COMPILED SASS (sm_100a) =====

	.target	sm_100a

	.elftype	@"ET_EXEC"


//--------------------- .note.nv.tkinfo           --------------------------
	.section	.note.nv.tkinfo,"",@"SHT_NOTE"
	.sectionflags	@"SHF_NOTE_NV_TKINFO"
	.tkinfo
        /*0018*/ 	.word	0x00000002
        /*0030*/ 	.string	""
        /*0030*/ 	.string	"ptxas"
        /*0030*/ 	.string	"Cuda compilation tools, release 13.0, V13.0.88"
        /*0030*/ 	.string	"Build cuda_13.0.r13.0/compiler.36424714_0"
        /*0030*/ 	.string	"-arch sm_100a -m 64 "



//--------------------- .note.nv.cuinfo           --------------------------
	.section	.note.nv.cuinfo,"",@"SHT_NOTE"
	.sectionflags	@"SHF_NOTE_NV_CUINFO"
        /*0018*/ 	.short	0x0002
        /*001a*/ 	.short	0x0064
        /*001c*/ 	.short	0x0082
	.zero		2


//--------------------- .nv.info                  --------------------------
	.section	.nv.info,"",@"SHT_CUDA_INFO"
	.align	4


	//----- nvinfo : EIATTR_REGCOUNT
	.align		4
        /*0000*/ 	.byte	0x04, 0x2f
        /*0002*/ 	.short	(.L_20 - .L_19)
	.align		4
.L_19:
        /*0004*/ 	.word	index@(_ZN7cutlass13device_kernelINS_4gemm6kernel13GemmUniversalIN4cute5tupleIJiiiiEEENS1_10collective13CollectiveMmaINS1_35MainloopSm100TmaUmmaWarpSpecializedILi33ELi2ELi4ENS5_IJNS4_1CILi2EEENSA_ILi4EEENSA_ILi1EEEEEEEENS5_IJNSA_ILi128EEENSA_ILi256EEENSA_ILi32EEEEEENS_12float_e4m3_tENS5_IJlSD_lEEESK_SL_NS4_8TiledMMAINS4_8MMA_AtomIJNS4_10MMA_TraitsINS4_25SM100_MMA_F8F6F4_2x1SM_SSEJSK_SK_fSG_SH_NS4_17integral_constantINS4_4UMMA5MajorELSS_0EEEST_NSQ_INSR_7ScaleInELSU_0EEESV_EEEEEENS4_6LayoutINS5_IJSD_SD_SD_EEENS5_IJNSA_ILi0EEES10_S10_EEEEENS5_IJNS4_10UnderscoreES13_S13_EEEEENS4_28SM100_TMA_2SM_LOAD_MULTICASTENS4_14ComposedLayoutINS4_7SwizzleILi1ELi4ELi3EEENS4_18smem_ptr_flag_bitsILi8EEENSY_INS5_IJNSA_ILi8EEESI_EEENS5_IJSI_SD_EEEEEEEvNS4_8identityENS4_18SM100_TMA_2SM_LOADES1G_vS1H_EENS_8epilogue10collective18CollectiveEpilogueINS1K_23Sm100TmaWarpSpecializedILi4ELi2ELi32ELb0ELb0EEEJNS5_IJNSA_ILi64EEESH_SI_EEENS5_IJNSY_IS1P_SD_EENSY_INS5_IJSI_SB_EEENS5_IJSD_SG_EEEEEEEESK_SL_SK_SL_NS1K_6fusion15FusionCallbacksIS1O_NS1W_17LinearCombinationISK_fSK_fLNS_15FloatRoundStyleE2EEES1Q_S1V_JEEENS4_5SM1004TMEM4LOAD26SM100_TMEM_LOAD_32dp32b32xENS4_13SM90_TMA_LOADES1G_NS4_39AutoVectorizingCopyWithAssumedAlignmentILi128EEENS4_14SM90_TMA_STOREES1G_S28_S28_EEEvvEEEEvNT_6ParamsE)
        /*0008*/ 	.word	0x00000075


	//----- nvinfo : EIATTR_FRAME_SIZE
	.align		4
.L_20:
        /*000c*/ 	.byte	0x04, 0x11
        /*000e*/ 	.short	(.L_22 - .L_21)
	.align		4
.L_21:
        /*0010*/ 	.word	index@($__internal_2_$__cuda_sm10x_tcgen05_guardrail_trap_unallocated_columns_being_dealloced)
        /*0014*/ 	.word	0x00000000


	//----- nvinfo : EIATTR_FRAME_SIZE
	.align		4
.L_22:
        /*0018*/ 	.byte	0x04, 0x11
        /*001a*/ 	.short	(.L_24 - .L_23)
	.align		4
.L_23:
        /*001c*/ 	.word	index@($__internal_1_$__cuda_sm10x_tcgen05_guardrail_trap_phase_invalid_during_alloc)
        /*0020*/ 	.word	0x00000000


	//----- nvinfo : EIATTR_FRAME_SIZE
	.align		4
.L_24:
        /*0024*/ 	.byte	0x04, 0x11
        /*0026*/ 	.short	(.L_26 - .L_25)
	.align		4
.L_25:
        /*0028*/ 	.word	index@($__internal_0_$__cuda_sm10x_tcgen05_guardrail_trap_col_being_dealloced_not_returned_by_alloc)
        /*002c*/ 	.word	0x00000000


	//----- nvinfo : EIATTR_FRAME_SIZE
	.align		4
.L_26:
        /*0030*/ 	.byte	0x04, 0x11
        /*0032*/ 	.short	(.L_28 - .L_27)
	.align		4
.L_27:
        /*0034*/ 	.word	index@(_ZN7cutlass13device_kernelINS_4gemm6kernel13GemmUniversalIN4cute5tupleIJiiiiEEENS1_10collective13CollectiveMmaINS1_35MainloopSm100TmaUmmaWarpSpecializedILi33ELi2ELi4ENS5_IJNS4_1CILi2EEENSA_ILi4EEENSA_ILi1EEEEEEEENS5_IJNSA_ILi128EEENSA_ILi256EEENSA_ILi32EEEEEENS_12float_e4m3_tENS5_IJlSD_lEEESK_SL_NS4_8TiledMMAINS4_8MMA_AtomIJNS4_10MMA_TraitsINS4_25SM100_MMA_F8F6F4_2x1SM_SSEJSK_SK_fSG_SH_NS4_17integral_constantINS4_4UMMA5MajorELSS_0EEEST_NSQ_INSR_7ScaleInELSU_0EEESV_EEEEEENS4_6LayoutINS5_IJSD_SD_SD_EEENS5_IJNSA_ILi0EEES10_S10_EEEEENS5_IJNS4_10UnderscoreES13_S13_EEEEENS4_28SM100_TMA_2SM_LOAD_MULTICASTENS4_14ComposedLayoutINS4_7SwizzleILi1ELi4ELi3EEENS4_18smem_ptr_flag_bitsILi8EEENSY_INS5_IJNSA_ILi8EEESI_EEENS5_IJSI_SD_EEEEEEEvNS4_8identityENS4_18SM100_TMA_2SM_LOADES1G_vS1H_EENS_8epilogue10collective18CollectiveEpilogueINS1K_23Sm100TmaWarpSpecializedILi4ELi2ELi32ELb0ELb0EEEJNS5_IJNSA_ILi64EEESH_SI_EEENS5_IJNSY_IS1P_SD_EENSY_INS5_IJSI_SB_EEENS5_IJSD_SG_EEEEEEEESK_SL_SK_SL_NS1K_6fusion15FusionCallbacksIS1O_NS1W_17LinearCombinationISK_fSK_fLNS_15FloatRoundStyleE2EEES1Q_S1V_JEEENS4_5SM1004TMEM4LOAD26SM100_TMEM_LOAD_32dp32b32xENS4_13SM90_TMA_LOADES1G_NS4_39AutoVectorizingCopyWithAssumedAlignmentILi128EEENS4_14SM90_TMA_STOREES1G_S28_S28_EEEvvEEEEvNT_6ParamsE)
        /*0038*/ 	.word	0x00000000


	//----- nvinfo : EIATTR_MIN_STACK_SIZE
	.align		4
.L_28:
        /*003c*/ 	.byte	0x04, 0x12
        /*003e*/ 	.short	(.L_30 - .L_29)
	.align		4
.L_29:
        /*0040*/ 	.word	index@(_ZN7cutlass13device_kernelINS_4gemm6kernel13GemmUniversalIN4cute5tupleIJiiiiEEENS1_10collective13CollectiveMmaINS1_35MainloopSm100TmaUmmaWarpSpecializedILi33ELi2ELi4ENS5_IJNS4_1CILi2EEENSA_ILi4EEENSA_ILi1EEEEEEEENS5_IJNSA_ILi128EEENSA_ILi256EEENSA_ILi32EEEEEENS_12float_e4m3_tENS5_IJlSD_lEEESK_SL_NS4_8TiledMMAINS4_8MMA_AtomIJNS4_10MMA_TraitsINS4_25SM100_MMA_F8F6F4_2x1SM_SSEJSK_SK_fSG_SH_NS4_17integral_constantINS4_4UMMA5MajorELSS_0EEEST_NSQ_INSR_7ScaleInELSU_0EEESV_EEEEEENS4_6LayoutINS5_IJSD_SD_SD_EEENS5_IJNSA_ILi0EEES10_S10_EEEEENS5_IJNS4_10UnderscoreES13_S13_EEEEENS4_28SM100_TMA_2SM_LOAD_MULTICASTENS4_14ComposedLayoutINS4_7SwizzleILi1ELi4ELi3EEENS4_18smem_ptr_flag_bitsILi8EEENSY_INS5_IJNSA_ILi8EEESI_EEENS5_IJSI_SD_EEEEEEEvNS4_8identityENS4_18SM100_TMA_2SM_LOADES1G_vS1H_EENS_8epilogue10collective18CollectiveEpilogueINS1K_23Sm100TmaWarpSpecializedILi4ELi2ELi32ELb0ELb0EEEJNS5_IJNSA_ILi64EEESH_SI_EEENS5_IJNSY_IS1P_SD_EENSY_INS5_IJSI_SB_EEENS5_IJSD_SG_EEEEEEEESK_SL_SK_SL_NS1K_6fusion15FusionCallbacksIS1O_NS1W_17LinearCombinationISK_fSK_fLNS_15FloatRoundStyleE2EEES1Q_S1V_JEEENS4_5SM1004TMEM4LOAD26SM100_TMEM_LOAD_32dp32b32xENS4_13SM90_TMA_LOADES1G_NS4_39AutoVectorizingCopyWithAssumedAlignmentILi128EEENS4_14SM90_TMA_STOREES1G_S28_S28_EEEvvEEEEvNT_6ParamsE)
        /*0044*/ 	.word	0x00000000
.L_30:


//--------------------- .nv.compat                --------------------------
	.section	.nv.compat,"",@"SHT_CUDA_COMPAT_INFO"
	.align	4
        /*0000*/ 	.byte	0x02, 0x09, 0x01, 0x00, 0x02, 0x02, 0x02, 0x00, 0x02, 0x05, 0x05, 0x00, 0x03, 0x07, 0x01, 0x01
        /*0010*/ 	.byte	0x02, 0x03, 0x01, 0x00, 0x02, 0x06, 0x01, 0x00, 0x04, 0x0b, 0x08, 0x00, 0x09, 0x00, 0x00, 0x00
        /*0020*/ 	.byte	0x00, 0x00, 0x00, 0x00


//--------------------- .nv.info._ZN7cutlass13device_kernelINS_4gemm6kernel13GemmUniversalIN4cute5tupleIJiiiiEEENS1_10collective13CollectiveMmaINS1_35MainloopSm100TmaUmmaWarpSpecializedILi33ELi2ELi4ENS5_IJNS4_1CILi2EEENSA_ILi4EEENSA_ILi1EEEEEEEENS5_IJNSA_ILi128EEENSA_ILi256EEENSA_ILi32EEEEEENS_12float_e4m3_tENS5_IJlSD_lEEESK_SL_NS4_8TiledMMAINS4_8MMA_AtomIJNS4_10MMA_TraitsINS4_25SM100_MMA_F8F6F4_2x1SM_SSEJSK_SK_fSG_SH_NS4_17integral_constantINS4_4UMMA5MajorELSS_0EEEST_NSQ_INSR_7ScaleInELSU_0EEESV_EEEEEENS4_6LayoutINS5_IJSD_SD_SD_EEENS5_IJNSA_ILi0EEES10_S10_EEEEENS5_IJNS4_10UnderscoreES13_S13_EEEEENS4_28SM100_TMA_2SM_LOAD_MULTICASTENS4_14ComposedLayoutINS4_7SwizzleILi1ELi4ELi3EEENS4_18smem_ptr_flag_bitsILi8EEENSY_INS5_IJNSA_ILi8EEESI_EEENS5_IJSI_SD_EEEEEEEvNS4_8identityENS4_18SM100_TMA_2SM_LOADES1G_vS1H_EENS_8epilogue10collective18CollectiveEpilogueINS1K_23Sm100TmaWarpSpecializedILi4ELi2ELi32ELb0ELb0EEEJNS5_IJNSA_ILi64EEESH_SI_EEENS5_IJNSY_IS1P_SD_EENSY_INS5_IJSI_SB_EEENS5_IJSD_SG_EEEEEEEESK_SL_SK_SL_NS1K_6fusion15FusionCallbacksIS1O_NS1W_17LinearCombinationISK_fSK_fLNS_15FloatRoundStyleE2EEES1Q_S1V_JEEENS4_5SM1004TMEM4LOAD26SM100_TMEM_LOAD_32dp32b32xENS4_13SM90_TMA_LOADES1G_NS4_39AutoVectorizingCopyWithAssumedAlignmentILi128EEENS4_14SM90_TMA_STOREES1G_S28_S28_EEEvvEEEEvNT_6ParamsE --------------------------
	.section	.nv.info._ZN7cutlass13device_kernelINS_4gemm6kernel13GemmUniversalIN4cute5tupleIJiiiiEEENS1_10collective13CollectiveMmaINS1_35MainloopSm100TmaUmmaWarpSpecializedILi33ELi2ELi4ENS5_IJNS4_1CILi2EEENSA_ILi4EEENSA_ILi1EEEEEEEENS5_IJNSA_ILi128EEENSA_ILi256EEENSA_ILi32EEEEEENS_12float_e4m3_tENS5_IJlSD_lEEESK_SL_NS4_8TiledMMAINS4_8MMA_AtomIJNS4_10MMA_TraitsINS4_25SM100_MMA_F8F6F4_2x1SM_SSEJSK_SK_fSG_SH_NS4_17integral_constantINS4_4UMMA5MajorELSS_0EEEST_NSQ_INSR_7ScaleInELSU_0EEESV_EEEEEENS4_6LayoutINS5_IJSD_SD_SD_EEENS5_IJNSA_ILi0EEES10_S10_EEEEENS5_IJNS4_10UnderscoreES13_S13_EEEEENS4_28SM100_TMA_2SM_LOAD_MULTICASTENS4_14ComposedLayoutINS4_7SwizzleILi1ELi4ELi3EEENS4_18smem_ptr_flag_bitsILi8EEENSY_INS5_IJNSA_ILi8EEESI_EEENS5_IJSI_SD_EEEEEEEvNS4_8identityENS4_18SM100_TMA_2SM_LOADES1G_vS1H_EENS_8epilogue10collective18CollectiveEpilogueINS1K_23Sm100TmaWarpSpecializedILi4ELi2ELi32ELb0ELb0EEEJNS5_IJNSA_ILi64EEESH_SI_EEENS5_IJNSY_IS1P_SD_EENSY_INS5_IJSI_SB_EEENS5_IJSD_SG_EEEEEEEESK_SL_SK_SL_NS1K_6fusion15FusionCallbacksIS1O_NS1W_17LinearCombinationISK_fSK_fLNS_15FloatRoundStyleE2EEES1Q_S1V_JEEENS4_5SM1004TMEM4LOAD26SM100_TMEM_LOAD_32dp32b32xENS4_13SM90_TMA_LOADES1G_NS4_39AutoVectorizingCopyWithAssumedAlignmentILi128EEENS4_14SM90_TMA_STOREES1G_S28_S28_EEEvvEEEEvNT_6ParamsE,"",@"SHT_CUDA_INFO"
	.sectionflags	@""
	.align	4


	//----- nvinfo : EIATTR_CUDA_API_VERSION
	.align		4
        /*0000*/ 	.byte	0x04, 0x37
        /*0002*/ 	.short	(.L_32 - .L_31)
.L_31:
        /*0004*/ 	.word	0x00000082


	//----- nvinfo : EIATTR_KPARAM_INFO
	.align		4
.L_32:
        /*0008*/ 	.byte	0x04, 0x17
        /*000a*/ 	.short	(.L_34 - .L_33)
.L_33:
        /*000c*/ 	.word	0x00000000
        /*0010*/ 	.short	0x0000
        /*0012*/ 	.short	0x0000
        /*0014*/ 	.byte	0x00, 0xf0, 0x01, 0x20


	//----- nvinfo : EIATTR_AT_ENTRY_FRAGMENTS
	.align		4
.L_34:
        /*0018*/ 	.byte	0x04, 0x4f
        /*001a*/ 	.short	(.L_36 - .L_35)


	//   ....[0]....
.L_35:
        /*001c*/ 	.word	0x00000007


	//----- nvinfo : EIATTR_RESERVED_SMEM_USED
	.align		4
.L_36:
        /*0020*/ 	.byte	0x01, 0x41
	.zero		2


	//----- nvinfo : EIATTR_SPARSE_MMA_MASK
	.align		4
        /*0024*/ 	.byte	0x03, 0x50
        /*0026*/ 	.short	0x0000


	//----- nvinfo : EIATTR_TCGEN05_2CTA_USED
	.align		4
        /*0028*/ 	.byte	0x01, 0x52
	.zero		2


	//----- nvinfo : EIATTR_MAXREG_COUNT
	.align		4
        /*002c*/ 	.byte	0x03, 0x1b
        /*002e*/ 	.short	0x00ff


	//----- nvinfo : EIATTR_NUM_BARRIERS
	.align		4
        /*0030*/ 	.byte	0x02, 0x4c
        /*0032*/ 	.byte	0x07
	.zero		1


	//----- nvinfo : EIATTR_EXTERNS
	.align		4
        /*0034*/ 	.byte	0x04, 0x0f
        /*0036*/ 	.short	(.L_38 - .L_37)


	//   ....[0]....
	.align		4
.L_37:
        /*0038*/ 	.word	index@(__assertfail)


	//----- nvinfo : EIATTR_MERCURY_ISA_VERSION
	.align		4
.L_38:
        /*003c*/ 	.byte	0x03, 0x5f
        /*003e*/ 	.short	0x0101


	//----- nvinfo : EIATTR_INT_WARP_WIDE_INSTR_OFFSETS
	.align		4
        /*0040*/ 	.byte	0x04, 0x31
        /*0042*/ 	.short	(.L_40 - .L_39)


	//   ....[0]....
.L_39:
        /*0044*/ 	.word	0x00001130


	//   ....[1]....
        /*0048*/ 	.word	0x000011d0


	//   ....[2]....
        /*004c*/ 	.word	0x000055a0


	//   ....[3]....
        /*0050*/ 	.word	0x000055c0


	//   ....[4]....
        /*0054*/ 	.word	0x000055f0


	//   ....[5]....
        /*0058*/ 	.word	0x00006160


	//   ....[6]....
        /*005c*/ 	.word	0x00006200


	//   ....[7]....
        /*0060*/ 	.word	0x000062b0


	//   ....[8]....
        /*0064*/ 	.word	0x00006320


	//   ....[9]....
        /*0068*/ 	.word	0x000063e0


	//   ....[10]....
        /*006c*/ 	.word	0x00006480


	//   ....[11]....
        /*0070*/ 	.word	0x000064f0


	//   ....[12]....
        /*0074*/ 	.word	0x000065b0


	//   ....[13]....
        /*0078*/ 	.word	0x00006650


	//   ....[14]....
        /*007c*/ 	.word	0x000066f0


	//   ....[15]....
        /*0080*/ 	.word	0x000067e0


	//   ....[16]....
        /*0084*/ 	.word	0x000068b0


	//----- nvinfo : EIATTR_COOP_GROUP_MASK_REGIDS
	.align		4
.L_40:
        /*0088*/ 	.byte	0x04, 0x29
        /*008a*/ 	.short	(.L_42 - .L_41)


	//   ....[0]....
.L_41:
        /*008c*/ 	.word	0xffffffff


	//   ....[1]....
        /*0090*/ 	.word	0xffffffff


	//   ....[2]....
        /*0094*/ 	.word	0xffffffff


	//   ....[3]....
        /*0098*/ 	.word	0xffffffff


	//   ....[4]....
        /*009c*/ 	.word	0xffffffff


	//   ....[5]....
        /*00a0*/ 	.word	0xffffffff


	//   ....[6]....
        /*00a4*/ 	.word	0xffffffff


	//   ....[7]....
        /*00a8*/ 	.word	0xffffffff


	//   ....[8]....
        /*00ac*/ 	.word	0xffffffff


	//   ....[9]....
        /*00b0*/ 	.word	0xffffffff


	//   ....[10]....
        /*00b4*/ 	.word	0xffffffff


	//   ....[11]....
        /*00b8*/ 	.word	0xffffffff


	//   ....[12]....
        /*00bc*/ 	.word	0xffffffff


	//   ....[13]....
        /*00c0*/ 	.word	0xffffffff


	//----- nvinfo : EIATTR_COOP_GROUP_INSTR_OFFSETS
	.align		4
.L_42:
        /*00c4*/ 	.byte	0x04, 0x28
        /*00c6*/ 	.short	(.L_44 - .L_43)


	//   ....[0]....
.L_43:
        /*00c8*/ 	.word	0x000000b0


	//   ....[1]....
        /*00cc*/ 	.word	0x00000510


	//   ....[2]....
        /*00d0*/ 	.word	0x00000aa0


	//   ....[3]....
        /*00d4*/ 	.word	0x00000c30


	//   ....[4]....
        /*00d8*/ 	.word	0x00000d20


	//   ....[5]....
        /*00dc*/ 	.word	0x00000e80


	//   ....[6]....
        /*00e0*/ 	.word	0x00001010


	//   ....[7]....
        /*00e4*/ 	.word	0x00001250


	//   ....[8]....
        /*00e8*/ 	.word	0x000025e0


	//   ....[9]....
        /*00ec*/ 	.word	0x000044d0


	//   ....[10]....
        /*00f0*/ 	.word	0x000049a0


	//   ....[11]....
        /*00f4*/ 	.word	0x000049d0


	//   ....[12]....
        /*00f8*/ 	.word	0x000054a0


	//   ....[13]....
        /*00fc*/ 	.word	0x000056b0


	//----- nvinfo : EIATTR_VRC_CTA_INIT_COUNT
	.align		4
.L_44:
        /*0100*/ 	.byte	0x02, 0x4a
        /*0102*/ 	.byte	0x80
	.zero		1


	//----- nvinfo : EIATTR_SYSCALL_OFFSETS
	.align		4
        /*0104*/ 	.byte	0x04, 0x46
        /*0106*/ 	.short	(.L_46 - .L_45)


	//   ....[0]....
.L_45:
        /*0108*/ 	.word	0x00007420


	//   ....[1]....
        /*010c*/ 	.word	0x00007560


	//   ....[2]....
        /*0110*/ 	.word	0x00007d40


	//   ....[3]....
        /*0114*/ 	.word	0x00008b20


	//   ....[4]....
        /*0118*/ 	.word	0x000098b0


	//   ....[5]....
        /*011c*/ 	.word	0x0000a660


	//----- nvinfo : EIATTR_MBARRIER_INSTR_OFFSETS
	.align		4
.L_46:
        /*0120*/ 	.byte	0x04, 0x39
        /*0122*/ 	.short	(.L_48 - .L_47)


	//   ....[0]....
.L_47:
        /*0124*/ 	.word	0x00000660
        /*0128*/ 	.word	0x000000ff
        /*012c*/ 	.word	0x00000000
        /*0130*/ 	.short	0x0100
        /*0132*/ 	.byte	0x04
	.zero		1


	//   ....[1]....
        /*0134*/ 	.word	0x00000670
        /*0138*/ 	.word	0x000000ff
        /*013c*/ 	.word	0x00000108
        /*0140*/ 	.short	0x0100
        /*0142*/ 	.byte	0x04
	.zero		1


	//   ....[2]....
        /*0144*/ 	.word	0x00000680
        /*0148*/ 	.word	0x000000ff
        /*014c*/ 	.word	0x00000008
        /*0150*/ 	.short	0x0100
        /*0152*/ 	.byte	0x04
	.zero		1


	//   ....[3]....
        /*0154*/ 	.word	0x00000690
        /*0158*/ 	.word	0x000000ff
        /*015c*/ 	.word	0x00000110
        /*0160*/ 	.short	0x0100
        /*0162*/ 	.byte	0x04
	.zero		1


	//   ....[4]....
        /*0164*/ 	.word	0x000006a0
        /*0168*/ 	.word	0x000000ff
        /*016c*/ 	.word	0x00000010
        /*0170*/ 	.short	0x0100
        /*0172*/ 	.byte	0x04
	.zero		1


	//   ....[5]....
        /*0174*/ 	.word	0x000006b0
        /*0178*/ 	.word	0x000000ff
        /*017c*/ 	.word	0x00000118
        /*0180*/ 	.short	0x0100
        /*0182*/ 	.byte	0x04
	.zero		1


	//   ....[6]....
        /*0184*/ 	.word	0x000006c0
        /*0188*/ 	.word	0x000000ff
        /*018c*/ 	.word	0x00000018
        /*0190*/ 	.short	0x0100
        /*0192*/ 	.byte	0x04
	.zero		1


	//   ....[7]....
        /*0194*/ 	.word	0x000006d0
        /*0198*/ 	.word	0x000000ff
        /*019c*/ 	.word	0x00000120
        /*01a0*/ 	.short	0x0100
        /*01a2*/ 	.byte	0x04
	.zero		1


	//   ....[8]....
        /*01a4*/ 	.word	0x000006e0
        /*01a8*/ 	.word	0x000000ff
        /*01ac*/ 	.word	0x00000020
        /*01b0*/ 	.short	0x0100
        /*01b2*/ 	.byte	0x04
	.zero		1


	//   ....[9]....
        /*01b4*/ 	.word	0x000006f0
        /*01b8*/ 	.word	0x000000ff
        /*01bc*/ 	.word	0x00000128
        /*01c0*/ 	.short	0x0100
        /*01c2*/ 	.byte	0x04
	.zero		1


	//   ....[10]....
        /*01c4*/ 	.word	0x00000700
        /*01c8*/ 	.word	0x000000ff
        /*01cc*/ 	.word	0x00000028
        /*01d0*/ 	.short	0x0100
        /*01d2*/ 	.byte	0x04
	.zero		1


	//   ....[11]....
        /*01d4*/ 	.word	0x00000710
        /*01d8*/ 	.word	0x000000ff
        /*01dc*/ 	.word	0x00000130
        /*01e0*/ 	.short	0x0100
        /*01e2*/ 	.byte	0x04
	.zero		1


	//   ....[12]....
        /*01e4*/ 	.word	0x00000720
        /*01e8*/ 	.word	0x000000ff
        /*01ec*/ 	.word	0x00000030
        /*01f0*/ 	.short	0x0100
        /*01f2*/ 	.byte	0x04
	.zero		1


	//   ....[13]....
        /*01f4*/ 	.word	0x00000730
        /*01f8*/ 	.word	0x000000ff
        /*01fc*/ 	.word	0x00000138
        /*0200*/ 	.short	0x0100
        /*0202*/ 	.byte	0x04
	.zero		1


	//   ....[14]....
        /*0204*/ 	.word	0x00000740
        /*0208*/ 	.word	0x000000ff
        /*020c*/ 	.word	0x00000038
        /*0210*/ 	.short	0x0100
        /*0212*/ 	.byte	0x04
	.zero		1


	//   ....[15]....
        /*0214*/ 	.word	0x00000750
        /*0218*/ 	.word	0x000000ff
        /*021c*/ 	.word	0x00000140
        /*0220*/ 	.short	0x0100
        /*0222*/ 	.byte	0x04
	.zero		1


	//   ....[16]....
        /*0224*/ 	.word	0x00000760
        /*0228*/ 	.word	0x000000ff
        /*022c*/ 	.word	0x00000040
        /*0230*/ 	.short	0x0100
        /*0232*/ 	.byte	0x04
	.zero		1


	//   ....[17]....
        /*0234*/ 	.word	0x00000770
        /*0238*/ 	.word	0x000000ff
        /*023c*/ 	.word	0x00000148
        /*0240*/ 	.short	0x0100
        /*0242*/ 	.byte	0x04
	.zero		1


	//   ....[18]....
        /*0244*/ 	.word	0x00000780
        /*0248*/ 	.word	0x000000ff
        /*024c*/ 	.word	0x00000048
        /*0250*/ 	.short	0x0100
        /*0252*/ 	.byte	0x04
	.zero		1


	//   ....[19]....
        /*0254*/ 	.word	0x00000790
        /*0258*/ 	.word	0x000000ff
        /*025c*/ 	.word	0x00000150
        /*0260*/ 	.short	0x0100
        /*0262*/ 	.byte	0x04
	.zero		1


	//   ....[20]....
        /*0264*/ 	.word	0x000007a0
        /*0268*/ 	.word	0x000000ff
        /*026c*/ 	.word	0x00000050
        /*0270*/ 	.short	0x0100
        /*0272*/ 	.byte	0x04
	.zero		1


	//   ....[21]....
        /*0274*/ 	.word	0x000007b0
        /*0278*/ 	.word	0x000000ff
        /*027c*/ 	.word	0x00000158
        /*0280*/ 	.short	0x0100
        /*0282*/ 	.byte	0x04
	.zero		1


	//   ....[22]....
        /*0284*/ 	.word	0x000007c0
        /*0288*/ 	.word	0x000000ff
        /*028c*/ 	.word	0x00000058
        /*0290*/ 	.short	0x0100
        /*0292*/ 	.byte	0x04
	.zero		1


	//   ....[23]....
        /*0294*/ 	.word	0x000007d0
        /*0298*/ 	.word	0x000000ff
        /*029c*/ 	.word	0x00000160
        /*02a0*/ 	.short	0x0100
        /*02a2*/ 	.byte	0x04
	.zero		1


	//   ....[24]....
        /*02a4*/ 	.word	0x000007e0
        /*02a8*/ 	.word	0x000000ff
        /*02ac*/ 	.word	0x00000060
        /*02b0*/ 	.short	0x0100
        /*02b2*/ 	.byte	0x04
	.zero		1


	//   ....[25]....
        /*02b4*/ 	.word	0x000007f0
        /*02b8*/ 	.word	0x000000ff
        /*02bc*/ 	.word	0x00000168
        /*02c0*/ 	.short	0x0100
        /*02c2*/ 	.byte	0x04
	.zero		1


	//   ....[26]....
        /*02c4*/ 	.word	0x00000800
        /*02c8*/ 	.word	0x000000ff
        /*02cc*/ 	.word	0x00000068
        /*02d0*/ 	.short	0x0100
        /*02d2*/ 	.byte	0x04
	.zero		1


	//   ....[27]....
        /*02d4*/ 	.word	0x00000810
        /*02d8*/ 	.word	0x000000ff
        /*02dc*/ 	.word	0x00000170
        /*02e0*/ 	.short	0x0100
        /*02e2*/ 	.byte	0x04
	.zero		1


	//   ....[28]....
        /*02e4*/ 	.word	0x00000820
        /*02e8*/ 	.word	0x000000ff
        /*02ec*/ 	.word	0x00000070
        /*02f0*/ 	.short	0x0100
        /*02f2*/ 	.byte	0x04
	.zero		1


	//   ....[29]....
        /*02f4*/ 	.word	0x00000830
        /*02f8*/ 	.word	0x000000ff
        /*02fc*/ 	.word	0x00000178
        /*0300*/ 	.short	0x0100
        /*0302*/ 	.byte	0x04
	.zero		1


	//   ....[30]....
        /*0304*/ 	.word	0x00000840
        /*0308*/ 	.word	0x000000ff
        /*030c*/ 	.word	0x00000078
        /*0310*/ 	.short	0x0100
        /*0312*/ 	.byte	0x04
	.zero		1


	//   ....[31]....
        /*0314*/ 	.word	0x00000850
        /*0318*/ 	.word	0x000000ff
        /*031c*/ 	.word	0x00000180
        /*0320*/ 	.short	0x0100
        /*0322*/ 	.byte	0x04
	.zero		1


	//   ....[32]....
        /*0324*/ 	.word	0x00000860
        /*0328*/ 	.word	0x000000ff
        /*032c*/ 	.word	0x00000080
        /*0330*/ 	.short	0x0100
        /*0332*/ 	.byte	0x04
	.zero		1


	//   ....[33]....
        /*0334*/ 	.word	0x00000870
        /*0338*/ 	.word	0x000000ff
        /*033c*/ 	.word	0x00000188
        /*0340*/ 	.short	0x0100
        /*0342*/ 	.byte	0x04
	.zero		1


	//   ....[34]....
        /*0344*/ 	.word	0x00000880
        /*0348*/ 	.word	0x000000ff
        /*034c*/ 	.word	0x00000088
        /*0350*/ 	.short	0x0100
        /*0352*/ 	.byte	0x04
	.zero		1


	//   ....[35]....
        /*0354*/ 	.word	0x00000890
        /*0358*/ 	.word	0x000000ff
        /*035c*/ 	.word	0x00000190
        /*0360*/ 	.short	0x0100
        /*0362*/ 	.byte	0x04
	.zero		1


	//   ....[36]....
        /*0364*/ 	.word	0x000008a0
        /*0368*/ 	.word	0x000000ff
        /*036c*/ 	.word	0x00000090
        /*0370*/ 	.short	0x0100
        /*0372*/ 	.byte	0x04
	.zero		1


	//   ....[37]....
        /*0374*/ 	.word	0x000008b0
        /*0378*/ 	.word	0x000000ff
        /*037c*/ 	.word	0x00000198
        /*0380*/ 	.short	0x0100
        /*0382*/ 	.byte	0x04
	.zero		1


	//   ....[38]....
        /*0384*/ 	.word	0x000008c0
        /*0388*/ 	.word	0x000000ff
        /*038c*/ 	.word	0x00000098
        /*0390*/ 	.short	0x0100
        /*0392*/ 	.byte	0x04
	.zero		1


	//   ....[39]....
        /*0394*/ 	.word	0x000008d0
        /*0398*/ 	.word	0x000000ff
        /*039c*/ 	.word	0x000001a0
        /*03a0*/ 	.short	0x0100
        /*03a2*/ 	.byte	0x04
	.zero		1


	//   ....[40]....
        /*03a4*/ 	.word	0x000008e0
        /*03a8*/ 	.word	0x000000ff
        /*03ac*/ 	.word	0x000000a0
        /*03b0*/ 	.short	0x0100
        /*03b2*/ 	.byte	0x04
	.zero		1


	//   ....[41]....
        /*03b4*/ 	.word	0x000008f0
        /*03b8*/ 	.word	0x000000ff
        /*03bc*/ 	.word	0x000001a8
        /*03c0*/ 	.short	0x0100
        /*03c2*/ 	.byte	0x04
	.zero		1


	//   ....[42]....
        /*03c4*/ 	.word	0x00000900
        /*03c8*/ 	.word	0x000000ff
        /*03cc*/ 	.word	0x000000a8
        /*03d0*/ 	.short	0x0100
        /*03d2*/ 	.byte	0x04
	.zero		1


	//   ....[43]....
        /*03d4*/ 	.word	0x00000910
        /*03d8*/ 	.word	0x000000ff
        /*03dc*/ 	.word	0x000001b0
        /*03e0*/ 	.short	0x0100
        /*03e2*/ 	.byte	0x04
	.zero		1


	//   ....[44]....
        /*03e4*/ 	.word	0x00000920
        /*03e8*/ 	.word	0x000000ff
        /*03ec*/ 	.word	0x000000b0
        /*03f0*/ 	.short	0x0100
        /*03f2*/ 	.byte	0x04
	.zero		1


	//   ....[45]....
        /*03f4*/ 	.word	0x00000930
        /*03f8*/ 	.word	0x000000ff
        /*03fc*/ 	.word	0x000001b8
        /*0400*/ 	.short	0x0100
        /*0402*/ 	.byte	0x04
	.zero		1


	//   ....[46]....
        /*0404*/ 	.word	0x00000940
        /*0408*/ 	.word	0x000000ff
        /*040c*/ 	.word	0x000000b8
        /*0410*/ 	.short	0x0100
        /*0412*/ 	.byte	0x04
	.zero		1


	//   ....[47]....
        /*0414*/ 	.word	0x00000950
        /*0418*/ 	.word	0x000000ff
        /*041c*/ 	.word	0x000001c0
        /*0420*/ 	.short	0x0100
        /*0422*/ 	.byte	0x04
	.zero		1


	//   ....[48]....
        /*0424*/ 	.word	0x00000960
        /*0428*/ 	.word	0x000000ff
        /*042c*/ 	.word	0x000000c0
        /*0430*/ 	.short	0x0100
        /*0432*/ 	.byte	0x04
	.zero		1


	//   ....[49]....
        /*0434*/ 	.word	0x00000970
        /*0438*/ 	.word	0x000000ff
        /*043c*/ 	.word	0x000001c8
        /*0440*/ 	.short	0x0100
        /*0442*/ 	.byte	0x04
	.zero		1


	//   ....[50]....
        /*0444*/ 	.word	0x00000980
        /*0448*/ 	.word	0x000000ff
        /*044c*/ 	.word	0x000000c8
        /*0450*/ 	.short	0x0100
        /*0452*/ 	.byte	0x04
	.zero		1


	//   ....[51]....
        /*0454*/ 	.word	0x00000990
        /*0458*/ 	.word	0x000000ff
        /*045c*/ 	.word	0x000001d0
        /*0460*/ 	.short	0x0100
        /*0462*/ 	.byte	0x04
	.zero		1


	//   ....[52]....
        /*0464*/ 	.word	0x000009a0
        /*0468*/ 	.word	0x000000ff
        /*046c*/ 	.word	0x000000d0
        /*0470*/ 	.short	0x0100
        /*0472*/ 	.byte	0x04
	.zero		1


	//   ....[53]....
        /*0474*/ 	.word	0x000009b0
        /*0478*/ 	.word	0x000000ff
        /*047c*/ 	.word	0x000001d8
        /*0480*/ 	.short	0x0100
        /*0482*/ 	.byte	0x04
	.zero		1


	//   ....[54]....
        /*0484*/ 	.word	0x000009c0
        /*0488*/ 	.word	0x000000ff
        /*048c*/ 	.word	0x000000d8
        /*0490*/ 	.short	0x0100
        /*0492*/ 	.byte	0x04
	.zero		1


	//   ....[55]....
        /*0494*/ 	.word	0x000009d0
        /*0498*/ 	.word	0x000000ff
        /*049c*/ 	.word	0x000001e0
        /*04a0*/ 	.short	0x0100
        /*04a2*/ 	.byte	0x04
	.zero		1


	//   ....[56]....
        /*04a4*/ 	.word	0x000009e0
        /*04a8*/ 	.word	0x000000ff
        /*04ac*/ 	.word	0x000000e0
        /*04b0*/ 	.short	0x0100
        /*04b2*/ 	.byte	0x04
	.zero		1


	//   ....[57]....
        /*04b4*/ 	.word	0x000009f0
        /*04b8*/ 	.word	0x000000ff
        /*04bc*/ 	.word	0x000001e8
        /*04c0*/ 	.short	0x0100
        /*04c2*/ 	.byte	0x04
	.zero		1


	//   ....[58]....
        /*04c4*/ 	.word	0x00000a00
        /*04c8*/ 	.word	0x000000ff
        /*04cc*/ 	.word	0x000000e8
        /*04d0*/ 	.short	0x0100
        /*04d2*/ 	.byte	0x04
	.zero		1


	//   ....[59]....
        /*04d4*/ 	.word	0x00000a10
        /*04d8*/ 	.word	0x000000ff
        /*04dc*/ 	.word	0x000001f0
        /*04e0*/ 	.short	0x0100
        /*04e2*/ 	.byte	0x04
	.zero		1


	//   ....[60]....
        /*04e4*/ 	.word	0x00000a20
        /*04e8*/ 	.word	0x000000ff
        /*04ec*/ 	.word	0x000000f0
        /*04f0*/ 	.short	0x0100
        /*04f2*/ 	.byte	0x04
	.zero		1


	//   ....[61]....
        /*04f4*/ 	.word	0x00000a30
        /*04f8*/ 	.word	0x000000ff
        /*04fc*/ 	.word	0x000001f8
        /*0500*/ 	.short	0x0100
        /*0502*/ 	.byte	0x04
	.zero		1


	//   ....[62]....
        /*0504*/ 	.word	0x00000a40
        /*0508*/ 	.word	0x000000ff
        /*050c*/ 	.word	0x000000f8
        /*0510*/ 	.short	0x0100
        /*0512*/ 	.byte	0x04
	.zero		1


	//   ....[63]....
        /*0514*/ 	.word	0x00000a50
        /*0518*/ 	.word	0x000000ff
        /*051c*/ 	.word	0x00000200
        /*0520*/ 	.short	0x0100
        /*0522*/ 	.byte	0x04
	.zero		1


	//   ....[64]....
        /*0524*/ 	.word	0x00000a60
        /*0528*/ 	.word	0x000000ff
        /*052c*/ 	.word	0x00000100
        /*0530*/ 	.short	0x0100
        /*0532*/ 	.byte	0x04
	.zero		1


	//   ....[65]....
        /*0534*/ 	.word	0x00000a70
        /*0538*/ 	.word	0x000000ff
        /*053c*/ 	.word	0x00000208
        /*0540*/ 	.short	0x0100
        /*0542*/ 	.byte	0x04
	.zero		1


	//   ....[66]....
        /*0544*/ 	.word	0x00000ba0
        /*0548*/ 	.word	0x000000ff
        /*054c*/ 	.word	0x00000210
        /*0550*/ 	.short	0x0100
        /*0552*/ 	.byte	0x04
	.zero		1


	//   ....[67]....
        /*0554*/ 	.word	0x00000bb0
        /*0558*/ 	.word	0x000000ff
        /*055c*/ 	.word	0x00000230
        /*0560*/ 	.short	0x0100
        /*0562*/ 	.byte	0x04
	.zero		1


	//   ....[68]....
        /*0564*/ 	.word	0x00000bc0
        /*0568*/ 	.word	0x000000ff
        /*056c*/ 	.word	0x00000218
        /*0570*/ 	.short	0x0100
        /*0572*/ 	.byte	0x04
	.zero		1


	//   ....[69]....
        /*0574*/ 	.word	0x00000bd0
        /*0578*/ 	.word	0x000000ff
        /*057c*/ 	.word	0x00000238
        /*0580*/ 	.short	0x0100
        /*0582*/ 	.byte	0x04
	.zero		1


	//   ....[70]....
        /*0584*/ 	.word	0x00000be0
        /*0588*/ 	.word	0x000000ff
        /*058c*/ 	.word	0x00000220
        /*0590*/ 	.short	0x0100
        /*0592*/ 	.byte	0x04
	.zero		1


	//   ....[71]....
        /*0594*/ 	.word	0x00000bf0
        /*0598*/ 	.word	0x000000ff
        /*059c*/ 	.word	0x00000240
        /*05a0*/ 	.short	0x0100
        /*05a2*/ 	.byte	0x04
	.zero		1


	//   ....[72]....
        /*05a4*/ 	.word	0x00000c00
        /*05a8*/ 	.word	0x000000ff
        /*05ac*/ 	.word	0x00000228
        /*05b0*/ 	.short	0x0100
        /*05b2*/ 	.byte	0x04
	.zero		1


	//   ....[73]....
        /*05b4*/ 	.word	0x00000c10
        /*05b8*/ 	.word	0x000000ff
        /*05bc*/ 	.word	0x00000248
        /*05c0*/ 	.short	0x0100
        /*05c2*/ 	.byte	0x04
	.zero		1


	//   ....[74]....
        /*05c4*/ 	.word	0x00000cf0
        /*05c8*/ 	.word	0x000000ff
        /*05cc*/ 	.word	0x00000250
        /*05d0*/ 	.short	0x0100
        /*05d2*/ 	.byte	0x06
	.zero		1


	//   ....[75]....
        /*05d4*/ 	.word	0x00000d00
        /*05d8*/ 	.word	0x000000ff
        /*05dc*/ 	.word	0x00000258
        /*05e0*/ 	.short	0x0100
        /*05e2*/ 	.byte	0x06
	.zero		1


	//   ....[76]....
        /*05e4*/ 	.word	0x00000e30
        /*05e8*/ 	.word	0x000000ff
        /*05ec*/ 	.word	0x00000260
        /*05f0*/ 	.short	0x0100
        /*05f2*/ 	.byte	0x06
	.zero		1


	//   ....[77]....
        /*05f4*/ 	.word	0x00000e40
        /*05f8*/ 	.word	0x000000ff
        /*05fc*/ 	.word	0x00000270
        /*0600*/ 	.short	0x0100
        /*0602*/ 	.byte	0x06
	.zero		1


	//   ....[78]....
        /*0604*/ 	.word	0x00000e50
        /*0608*/ 	.word	0x000000ff
        /*060c*/ 	.word	0x00000268
        /*0610*/ 	.short	0x0100
        /*0612*/ 	.byte	0x06
	.zero		1


	//   ....[79]....
        /*0614*/ 	.word	0x00000e60
        /*0618*/ 	.word	0x000000ff
        /*061c*/ 	.word	0x00000278
        /*0620*/ 	.short	0x0100
        /*0622*/ 	.byte	0x06
	.zero		1


	//   ....[80]....
        /*0624*/ 	.word	0x00000f80
        /*0628*/ 	.word	0x000000ff
        /*062c*/ 	.word	0x00000280
        /*0630*/ 	.short	0x0100
        /*0632*/ 	.byte	0x04
	.zero		1


	//   ....[81]....
        /*0634*/ 	.word	0x00000f90
        /*0638*/ 	.word	0x000000ff
        /*063c*/ 	.word	0x000002a0
        /*0640*/ 	.short	0x0100
        /*0642*/ 	.byte	0x04
	.zero		1


	//   ....[82]....
        /*0644*/ 	.word	0x00000fa0
        /*0648*/ 	.word	0x000000ff
        /*064c*/ 	.word	0x00000288
        /*0650*/ 	.short	0x0100
        /*0652*/ 	.byte	0x04
	.zero		1


	//   ....[83]....
        /*0654*/ 	.word	0x00000fb0
        /*0658*/ 	.word	0x000000ff
        /*065c*/ 	.word	0x000002a8
        /*0660*/ 	.short	0x0100
        /*0662*/ 	.byte	0x04
	.zero		1


	//   ....[84]....
        /*0664*/ 	.word	0x00000fc0
        /*0668*/ 	.word	0x000000ff
        /*066c*/ 	.word	0x00000290
        /*0670*/ 	.short	0x0100
        /*0672*/ 	.byte	0x04
	.zero		1


	//   ....[85]....
        /*0674*/ 	.word	0x00000fd0
        /*0678*/ 	.word	0x000000ff
        /*067c*/ 	.word	0x000002b0
        /*0680*/ 	.short	0x0100
        /*0682*/ 	.byte	0x04
	.zero		1


	//   ....[86]....
        /*0684*/ 	.word	0x00000fe0
        /*0688*/ 	.word	0x000000ff
        /*068c*/ 	.word	0x00000298
        /*0690*/ 	.short	0x0100
        /*0692*/ 	.byte	0x04
	.zero		1


	//   ....[87]....
        /*0694*/ 	.word	0x00000ff0
        /*0698*/ 	.word	0x000000ff
        /*069c*/ 	.word	0x000002b8
        /*06a0*/ 	.short	0x0100
        /*06a2*/ 	.byte	0x04
	.zero		1


	//   ....[88]....
        /*06a4*/ 	.word	0x000010e0
        /*06a8*/ 	.word	0x000000ff
        /*06ac*/ 	.word	0x000002c0
        /*06b0*/ 	.short	0x0100
        /*06b2*/ 	.byte	0x04
	.zero		1


	//   ....[89]....
        /*06b4*/ 	.word	0x000010f0
        /*06b8*/ 	.word	0x000000ff
        /*06bc*/ 	.word	0x000002d0
        /*06c0*/ 	.short	0x0100
        /*06c2*/ 	.byte	0x04
	.zero		1


	//   ....[90]....
        /*06c4*/ 	.word	0x00001100
        /*06c8*/ 	.word	0x000000ff
        /*06cc*/ 	.word	0x000002c8
        /*06d0*/ 	.short	0x0100
        /*06d2*/ 	.byte	0x04
	.zero		1


	//   ....[91]....
        /*06d4*/ 	.word	0x00001110
        /*06d8*/ 	.word	0x000000ff
        /*06dc*/ 	.word	0x000002d8
        /*06e0*/ 	.short	0x0100
        /*06e2*/ 	.byte	0x04
	.zero		1


	//   ....[92]....
        /*06e4*/ 	.word	0x00001210
        /*06e8*/ 	.word	0x000000ff
        /*06ec*/ 	.word	0x000002e0
        /*06f0*/ 	.short	0x0100
        /*06f2*/ 	.byte	0x06
	.zero		1


	//   ....[93]....
        /*06f4*/ 	.word	0x00001e30
        /*06f8*/ 	.word	0x00000000
        /*06fc*/ 	.word	0x000002d0
        /*0700*/ 	.short	0x010a
        /*0702*/ 	.byte	0xff
	.zero		1


	//   ....[94]....
        /*0704*/ 	.word	0x00001e50
        /*0708*/ 	.word	0x00000000
        /*070c*/ 	.word	0x000002c0
        /*0710*/ 	.short	0x0101
        /*0712*/ 	.byte	0xff
	.zero		1


	//   ....[95]....
        /*0714*/ 	.word	0x00001f00
        /*0718*/ 	.word	0x000000ff
        /*071c*/ 	.word	0x00000108
        /*0720*/ 	.short	0x010a
        /*0722*/ 	.byte	0x04
	.zero		1


	//   ....[96]....
        /*0724*/ 	.word	0x00001fd0
        /*0728*/ 	.word	0x000000ff
        /*072c*/ 	.word	0x00000108
        /*0730*/ 	.short	0x010a
        /*0732*/ 	.byte	0x21
	.zero		1


	//   ....[97]....
        /*0734*/ 	.word	0x00002180
        /*0738*/ 	.word	0x000000ff
        /*073c*/ 	.word	0x00000108
        /*0740*/ 	.short	0x010a
        /*0742*/ 	.byte	0x05
	.zero		1


	//   ....[98]....
        /*0744*/ 	.word	0x00002290
        /*0748*/ 	.word	0x000000ff
        /*074c*/ 	.word	0x00000258
        /*0750*/ 	.short	0x0101
        /*0752*/ 	.byte	0x0d
	.zero		1


	//   ....[99]....
        /*0754*/ 	.word	0x000022b0
        /*0758*/ 	.word	0x000000ff
        /*075c*/ 	.word	0x00000108
        /*0760*/ 	.short	0x010a
        /*0762*/ 	.byte	0x04
	.zero		1


	//   ....[100]....
        /*0764*/ 	.word	0x00002330
        /*0768*/ 	.word	0x000000ff
        /*076c*/ 	.word	0x00000108
        /*0770*/ 	.short	0x010a
        /*0772*/ 	.byte	0x11
	.zero		1


	//   ....[101]....
        /*0774*/ 	.word	0x000024d0
        /*0778*/ 	.word	0x000000ff
        /*077c*/ 	.word	0x00000108
        /*0780*/ 	.short	0x010a
        /*0782*/ 	.byte	0x05
	.zero		1


	//   ....[102]....
        /*0784*/ 	.word	0x00002610
        /*0788*/ 	.word	0x00000003
        /*078c*/ 	.word	0x00000260
        /*0790*/ 	.short	0x010a
        /*0792*/ 	.byte	0xff
	.zero		1


	//   ....[103]....
        /*0794*/ 	.word	0x00002760
        /*0798*/ 	.word	0x00000000
        /*079c*/ 	.word	0x00000000
        /*07a0*/ 	.short	0x0101
        /*07a2*/ 	.byte	0xff
	.zero		1


	//   ....[104]....
        /*07a4*/ 	.word	0x00002d00
        /*07a8*/ 	.word	0x000000ff
        /*07ac*/ 	.word	0x00000000
        /*07b0*/ 	.short	0x010a
        /*07b2*/ 	.byte	0x04
	.zero		1


	//   ....[105]....
        /*07b4*/ 	.word	0x00002d90
        /*07b8*/ 	.word	0x000000ff
        /*07bc*/ 	.word	0x00000000
        /*07c0*/ 	.short	0x010a
        /*07c2*/ 	.byte	0x05
	.zero		1


	//   ....[106]....
        /*07c4*/ 	.word	0x00002e20
        /*07c8*/ 	.word	0x000000ff
        /*07cc*/ 	.word	0x00000000
        /*07d0*/ 	.short	0x010a
        /*07d2*/ 	.byte	0x05
	.zero		1


	//   ....[107]....
        /*07d4*/ 	.word	0x00002eb0
        /*07d8*/ 	.word	0x000000ff
        /*07dc*/ 	.word	0x00000000
        /*07e0*/ 	.short	0x010a
        /*07e2*/ 	.byte	0x05
	.zero		1


	//   ....[108]....
        /*07e4*/ 	.word	0x00002f40
        /*07e8*/ 	.word	0x000000ff
        /*07ec*/ 	.word	0x00000000
        /*07f0*/ 	.short	0x010a
        /*07f2*/ 	.byte	0x05
	.zero		1


	//   ....[109]....
        /*07f4*/ 	.word	0x00002fd0
        /*07f8*/ 	.word	0x000000ff
        /*07fc*/ 	.word	0x00000000
        /*0800*/ 	.short	0x010a
        /*0802*/ 	.byte	0x05
	.zero		1


	//   ....[110]....
        /*0804*/ 	.word	0x00003060
        /*0808*/ 	.word	0x000000ff
        /*080c*/ 	.word	0x00000000
        /*0810*/ 	.short	0x010a
        /*0812*/ 	.byte	0x05
	.zero		1


	//   ....[111]....
        /*0814*/ 	.word	0x000030f0
        /*0818*/ 	.word	0x000000ff
        /*081c*/ 	.word	0x00000000
        /*0820*/ 	.short	0x010a
        /*0822*/ 	.byte	0x05
	.zero		1


	//   ....[112]....
        /*0824*/ 	.word	0x00003180
        /*0828*/ 	.word	0x000000ff
        /*082c*/ 	.word	0x00000000
        /*0830*/ 	.short	0x010a
        /*0832*/ 	.byte	0x05
	.zero		1


	//   ....[113]....
        /*0834*/ 	.word	0x00003210
        /*0838*/ 	.word	0x000000ff
        /*083c*/ 	.word	0x00000000
        /*0840*/ 	.short	0x010a
        /*0842*/ 	.byte	0x05
	.zero		1


	//   ....[114]....
        /*0844*/ 	.word	0x000032a0
        /*0848*/ 	.word	0x000000ff
        /*084c*/ 	.word	0x00000000
        /*0850*/ 	.short	0x010a
        /*0852*/ 	.byte	0x05
	.zero		1


	//   ....[115]....
        /*0854*/ 	.word	0x00003330
        /*0858*/ 	.word	0x000000ff
        /*085c*/ 	.word	0x00000000
        /*0860*/ 	.short	0x010a
        /*0862*/ 	.byte	0x05
	.zero		1


	//   ....[116]....
        /*0864*/ 	.word	0x000033c0
        /*0868*/ 	.word	0x000000ff
        /*086c*/ 	.word	0x00000000
        /*0870*/ 	.short	0x010a
        /*0872*/ 	.byte	0x05
	.zero		1


	//   ....[117]....
        /*0874*/ 	.word	0x00003450
        /*0878*/ 	.word	0x000000ff
        /*087c*/ 	.word	0x00000000
        /*0880*/ 	.short	0x010a
        /*0882*/ 	.byte	0x05
	.zero		1


	//   ....[118]....
        /*0884*/ 	.word	0x000034e0
        /*0888*/ 	.word	0x000000ff
        /*088c*/ 	.word	0x00000000
        /*0890*/ 	.short	0x010a
        /*0892*/ 	.byte	0x05
	.zero		1


	//   ....[119]....
        /*0894*/ 	.word	0x00003570
        /*0898*/ 	.word	0x000000ff
        /*089c*/ 	.word	0x00000000
        /*08a0*/ 	.short	0x010a
        /*08a2*/ 	.byte	0x05
	.zero		1


	//   ....[120]....
        /*08a4*/ 	.word	0x00003600
        /*08a8*/ 	.word	0x000000ff
        /*08ac*/ 	.word	0x00000000
        /*08b0*/ 	.short	0x010a
        /*08b2*/ 	.byte	0x05
	.zero		1


	//   ....[121]....
        /*08b4*/ 	.word	0x00003690
        /*08b8*/ 	.word	0x000000ff
        /*08bc*/ 	.word	0x00000000
        /*08c0*/ 	.short	0x010a
        /*08c2*/ 	.byte	0x05
	.zero		1


	//   ....[122]....
        /*08c4*/ 	.word	0x00003720
        /*08c8*/ 	.word	0x000000ff
        /*08cc*/ 	.word	0x00000000
        /*08d0*/ 	.short	0x010a
        /*08d2*/ 	.byte	0x05
	.zero		1


	//   ....[123]....
        /*08d4*/ 	.word	0x000037b0
        /*08d8*/ 	.word	0x000000ff
        /*08dc*/ 	.word	0x00000000
        /*08e0*/ 	.short	0x010a
        /*08e2*/ 	.byte	0x05
	.zero		1


	//   ....[124]....
        /*08e4*/ 	.word	0x00003840
        /*08e8*/ 	.word	0x000000ff
        /*08ec*/ 	.word	0x00000000
        /*08f0*/ 	.short	0x010a
        /*08f2*/ 	.byte	0x05
	.zero		1


	//   ....[125]....
        /*08f4*/ 	.word	0x000038d0
        /*08f8*/ 	.word	0x000000ff
        /*08fc*/ 	.word	0x00000000
        /*0900*/ 	.short	0x010a
        /*0902*/ 	.byte	0x05
	.zero		1


	//   ....[126]....
        /*0904*/ 	.word	0x00003960
        /*0908*/ 	.word	0x000000ff
        /*090c*/ 	.word	0x00000000
        /*0910*/ 	.short	0x010a
        /*0912*/ 	.byte	0x05
	.zero		1


	//   ....[127]....
        /*0914*/ 	.word	0x000039f0
        /*0918*/ 	.word	0x000000ff
        /*091c*/ 	.word	0x00000000
        /*0920*/ 	.short	0x010a
        /*0922*/ 	.byte	0x05
	.zero		1


	//   ....[128]....
        /*0924*/ 	.word	0x00003a80
        /*0928*/ 	.word	0x000000ff
        /*092c*/ 	.word	0x00000000
        /*0930*/ 	.short	0x010a
        /*0932*/ 	.byte	0x05
	.zero		1


	//   ....[129]....
        /*0934*/ 	.word	0x00003b10
        /*0938*/ 	.word	0x000000ff
        /*093c*/ 	.word	0x00000000
        /*0940*/ 	.short	0x010a
        /*0942*/ 	.byte	0x05
	.zero		1


	//   ....[130]....
        /*0944*/ 	.word	0x00003ba0
        /*0948*/ 	.word	0x000000ff
        /*094c*/ 	.word	0x00000000
        /*0950*/ 	.short	0x010a
        /*0952*/ 	.byte	0x05
	.zero		1


	//   ....[131]....
        /*0954*/ 	.word	0x00003c30
        /*0958*/ 	.word	0x000000ff
        /*095c*/ 	.word	0x00000000
        /*0960*/ 	.short	0x010a
        /*0962*/ 	.byte	0x05
	.zero		1


	//   ....[132]....
        /*0964*/ 	.word	0x00003cc0
        /*0968*/ 	.word	0x000000ff
        /*096c*/ 	.word	0x00000000
        /*0970*/ 	.short	0x010a
        /*0972*/ 	.byte	0x05
	.zero		1


	//   ....[133]....
        /*0974*/ 	.word	0x00003d50
        /*0978*/ 	.word	0x000000ff
        /*097c*/ 	.word	0x00000000
        /*0980*/ 	.short	0x010a
        /*0982*/ 	.byte	0x05
	.zero		1


	//   ....[134]....
        /*0984*/ 	.word	0x00003de0
        /*0988*/ 	.word	0x000000ff
        /*098c*/ 	.word	0x00000000
        /*0990*/ 	.short	0x010a
        /*0992*/ 	.byte	0x05
	.zero		1


	//   ....[135]....
        /*0994*/ 	.word	0x00003e70
        /*0998*/ 	.word	0x000000ff
        /*099c*/ 	.word	0x00000000
        /*09a0*/ 	.short	0x010a
        /*09a2*/ 	.byte	0x05
	.zero		1


	//   ....[136]....
        /*09a4*/ 	.word	0x00003f10
        /*09a8*/ 	.word	0x00000000
        /*09ac*/ 	.word	0x00000000
        /*09b0*/ 	.short	0x010a
        /*09b2*/ 	.byte	0xff
	.zero		1


	//   ....[137]....
        /*09b4*/ 	.word	0x00004030
        /*09b8*/ 	.word	0x00000002
        /*09bc*/ 	.word	0x000002c0
        /*09c0*/ 	.short	0x010a
        /*09c2*/ 	.byte	0xff
	.zero		1


	//   ....[138]....
        /*09c4*/ 	.word	0x00004090
        /*09c8*/ 	.word	0x00000004
        /*09cc*/ 	.word	0x00000000
        /*09d0*/ 	.short	0x0101
        /*09d2*/ 	.byte	0xff
	.zero		1


	//   ....[139]....
        /*09d4*/ 	.word	0x000040b0
        /*09d8*/ 	.word	0x000000ff
        /*09dc*/ 	.word	0x00000270
        /*09e0*/ 	.short	0x010a
        /*09e2*/ 	.byte	0x04
	.zero		1


	//   ....[140]....
        /*09e4*/ 	.word	0x000041d0
        /*09e8*/ 	.word	0x00000002
        /*09ec*/ 	.word	0x00000260
        /*09f0*/ 	.short	0x010a
        /*09f2*/ 	.byte	0xff
	.zero		1


	//   ....[141]....
        /*09f4*/ 	.word	0x000042e0
        /*09f8*/ 	.word	0x00000002
        /*09fc*/ 	.word	0x00000000
        /*0a00*/ 	.short	0x0101
        /*0a02*/ 	.byte	0xff
	.zero		1


	//   ....[142]....
        /*0a04*/ 	.word	0x00004370
        /*0a08*/ 	.word	0x000000ff
        /*0a0c*/ 	.word	0x00000270
        /*0a10*/ 	.short	0x0106
        /*0a12*/ 	.byte	0x04
	.zero		1


	//   ....[143]....
        /*0a14*/ 	.word	0x00004390
        /*0a18*/ 	.word	0x000000ff
        /*0a1c*/ 	.word	0x00000270
        /*0a20*/ 	.short	0x010a
        /*0a22*/ 	.byte	0x04
	.zero		1


	//   ....[144]....
        /*0a24*/ 	.word	0x00004420
        /*0a28*/ 	.word	0x000000ff
        /*0a2c*/ 	.word	0x00000270
        /*0a30*/ 	.short	0x0106
        /*0a32*/ 	.byte	0x07
	.zero		1


	//   ....[145]....
        /*0a34*/ 	.word	0x00004460
        /*0a38*/ 	.word	0x00000000
        /*0a3c*/ 	.word	0x00000270
        /*0a40*/ 	.short	0x010a
        /*0a42*/ 	.byte	0xff
	.zero		1


	//   ....[146]....
        /*0a44*/ 	.word	0x000046a0
        /*0a48*/ 	.word	0x000000ff
        /*0a4c*/ 	.word	0x00000008
        /*0a50*/ 	.short	0x010a
        /*0a52*/ 	.byte	0x05
	.zero		1


	//   ....[147]....
        /*0a54*/ 	.word	0x000046c0
        /*0a58*/ 	.word	0x000000ff
        /*0a5c*/ 	.word	0x00000008
        /*0a60*/ 	.short	0x010a
        /*0a62*/ 	.byte	0x05
	.zero		1


	//   ....[148]....
        /*0a64*/ 	.word	0x00004850
        /*0a68*/ 	.word	0x000000ff
        /*0a6c*/ 	.word	0x00000008
        /*0a70*/ 	.short	0x010a
        /*0a72*/ 	.byte	0x05
	.zero		1


	//   ....[149]....
        /*0a74*/ 	.word	0x00004870
        /*0a78*/ 	.word	0x000000ff
        /*0a7c*/ 	.word	0x00000008
        /*0a80*/ 	.short	0x010a
        /*0a82*/ 	.byte	0x05
	.zero		1


	//   ....[150]....
        /*0a84*/ 	.word	0x00004930
        /*0a88*/ 	.word	0x000000ff
        /*0a8c*/ 	.word	0x00000000
        /*0a90*/ 	.short	0x0101
        /*0a92*/ 	.byte	0x04
	.zero		1


	//   ....[151]....
        /*0a94*/ 	.word	0x00004c10
        /*0a98*/ 	.word	0x00000000
        /*0a9c*/ 	.word	0x00000260
        /*0aa0*/ 	.short	0x010a
        /*0aa2*/ 	.byte	0xff
	.zero		1


	//   ....[152]....
        /*0aa4*/ 	.word	0x00004cd0
        /*0aa8*/ 	.word	0x00000000
        /*0aac*/ 	.word	0x00000000
        /*0ab0*/ 	.short	0x0101
        /*0ab2*/ 	.byte	0xff
	.zero		1


	//   ....[153]....
        /*0ab4*/ 	.word	0x00004d80
        /*0ab8*/ 	.word	0x000000ff
        /*0abc*/ 	.word	0x00000000
        /*0ac0*/ 	.short	0x010a
        /*0ac2*/ 	.byte	0x04
	.zero		1


	//   ....[154]....
        /*0ac4*/ 	.word	0x00004d90
        /*0ac8*/ 	.word	0x000000ff
        /*0acc*/ 	.word	0x000002a0
        /*0ad0*/ 	.short	0x010a
        /*0ad2*/ 	.byte	0x13
	.zero		1


	//   ....[155]....
        /*0ad4*/ 	.word	0x00004e50
        /*0ad8*/ 	.word	0x000000ff
        /*0adc*/ 	.word	0x00000000
        /*0ae0*/ 	.short	0x010a
        /*0ae2*/ 	.byte	0x06
	.zero		1


	//   ....[156]....
        /*0ae4*/ 	.word	0x00004f70
        /*0ae8*/ 	.word	0x000000ff
        /*0aec*/ 	.word	0x00000000
        /*0af0*/ 	.short	0x010a
        /*0af2*/ 	.byte	0x04
	.zero		1


	//   ....[157]....
        /*0af4*/ 	.word	0x00005190
        /*0af8*/ 	.word	0x000000ff
        /*0afc*/ 	.word	0x00000000
        /*0b00*/ 	.short	0x010a
        /*0b02*/ 	.byte	0x04
	.zero		1


	//   ....[158]....
        /*0b04*/ 	.word	0x00005220
        /*0b08*/ 	.word	0x000000ff
        /*0b0c*/ 	.word	0x00000000
        /*0b10*/ 	.short	0x010a
        /*0b12*/ 	.byte	0x05
	.zero		1


	//   ....[159]....
        /*0b14*/ 	.word	0x000052b0
        /*0b18*/ 	.word	0x000000ff
        /*0b1c*/ 	.word	0x00000000
        /*0b20*/ 	.short	0x010a
        /*0b22*/ 	.byte	0x05
	.zero		1


	//   ....[160]....
        /*0b24*/ 	.word	0x00005350
        /*0b28*/ 	.word	0x00000000
        /*0b2c*/ 	.word	0x00000000
        /*0b30*/ 	.short	0x010a
        /*0b32*/ 	.byte	0xff
	.zero		1


	//   ....[161]....
        /*0b34*/ 	.word	0x00005390
        /*0b38*/ 	.word	0x00000000
        /*0b3c*/ 	.word	0x00000000
        /*0b40*/ 	.short	0x010a
        /*0b42*/ 	.byte	0xff
	.zero		1


	//   ....[162]....
        /*0b44*/ 	.word	0x00005400
        /*0b48*/ 	.word	0x000000ff
        /*0b4c*/ 	.word	0x00000000
        /*0b50*/ 	.short	0x0101
        /*0b52*/ 	.byte	0x04
	.zero		1


	//   ....[163]....
        /*0b54*/ 	.word	0x00005440
        /*0b58*/ 	.word	0x000000ff
        /*0b5c*/ 	.word	0x000002e0
        /*0b60*/ 	.short	0x010a
        /*0b62*/ 	.byte	0x0d
	.zero		1


	//   ....[164]....
        /*0b64*/ 	.word	0x00005490
        /*0b68*/ 	.word	0x000000ff
        /*0b6c*/ 	.word	0x00000000
        /*0b70*/ 	.short	0x0101
        /*0b72*/ 	.byte	0x04
	.zero		1


	//   ....[165]....
        /*0b74*/ 	.word	0x00005960
        /*0b78*/ 	.word	0x0000000c
        /*0b7c*/ 	.word	0x00000260
        /*0b80*/ 	.short	0x010a
        /*0b82*/ 	.byte	0xff
	.zero		1


	//   ....[166]....
        /*0b84*/ 	.word	0x00005ad0
        /*0b88*/ 	.word	0x00000000
        /*0b8c*/ 	.word	0x00000000
        /*0b90*/ 	.short	0x0101
        /*0b92*/ 	.byte	0xff
	.zero		1


	//   ....[167]....
        /*0b94*/ 	.word	0x00005f60
        /*0b98*/ 	.word	0x000000ff
        /*0b9c*/ 	.word	0x00000258
        /*0ba0*/ 	.short	0x010a
        /*0ba2*/ 	.byte	0x15
	.zero		1


	//   ....[168]....
        /*0ba4*/ 	.word	0x000060e0
        /*0ba8*/ 	.word	0x000000ff
        /*0bac*/ 	.word	0x00000230
        /*0bb0*/ 	.short	0x010a
        /*0bb2*/ 	.byte	0x15
	.zero		1


	//   ....[169]....
        /*0bb4*/ 	.word	0x000062d0
        /*0bb8*/ 	.word	0x000000ff
        /*0bbc*/ 	.word	0x00000210
        /*0bc0*/ 	.short	0x010b
        /*0bc2*/ 	.byte	0x15
	.zero		1


	//   ....[170]....
        /*0bc4*/ 	.word	0x000062e0
        /*0bc8*/ 	.word	0x000000ff
        /*0bcc*/ 	.word	0x00000000
        /*0bd0*/ 	.short	0x0101
        /*0bd2*/ 	.byte	0x2e
	.zero		1


	//   ....[171]....
        /*0bd4*/ 	.word	0x000062f0
        /*0bd8*/ 	.word	0x000000ff
        /*0bdc*/ 	.word	0x00000238
        /*0be0*/ 	.short	0x010a
        /*0be2*/ 	.byte	0x15
	.zero		1


	//   ....[172]....
        /*0be4*/ 	.word	0x000064a0
        /*0be8*/ 	.word	0x000000ff
        /*0bec*/ 	.word	0x00000218
        /*0bf0*/ 	.short	0x010b
        /*0bf2*/ 	.byte	0x15
	.zero		1


	//   ....[173]....
        /*0bf4*/ 	.word	0x000064b0
        /*0bf8*/ 	.word	0x000000ff
        /*0bfc*/ 	.word	0x00000000
        /*0c00*/ 	.short	0x0101
        /*0c02*/ 	.byte	0x27
	.zero		1


	//   ....[174]....
        /*0c04*/ 	.word	0x000064c0
        /*0c08*/ 	.word	0x000000ff
        /*0c0c*/ 	.word	0x00000240
        /*0c10*/ 	.short	0x010a
        /*0c12*/ 	.byte	0x15
	.zero		1


	//   ....[175]....
        /*0c14*/ 	.word	0x00006670
        /*0c18*/ 	.word	0x000000ff
        /*0c1c*/ 	.word	0x00000220
        /*0c20*/ 	.short	0x010b
        /*0c22*/ 	.byte	0x15
	.zero		1


	//   ....[176]....
        /*0c24*/ 	.word	0x00006680
        /*0c28*/ 	.word	0x000000ff
        /*0c2c*/ 	.word	0x00000000
        /*0c30*/ 	.short	0x0101
        /*0c32*/ 	.byte	0x26
	.zero		1


	//   ....[177]....
        /*0c34*/ 	.word	0x00006690
        /*0c38*/ 	.word	0x000000ff
        /*0c3c*/ 	.word	0x00000248
        /*0c40*/ 	.short	0x010a
        /*0c42*/ 	.byte	0x15
	.zero		1


	//   ....[178]....
        /*0c44*/ 	.word	0x000068d0
        /*0c48*/ 	.word	0x000000ff
        /*0c4c*/ 	.word	0x00000228
        /*0c50*/ 	.short	0x010b
        /*0c52*/ 	.byte	0x15
	.zero		1


	//   ....[179]....
        /*0c54*/ 	.word	0x000068e0
        /*0c58*/ 	.word	0x000000ff
        /*0c5c*/ 	.word	0x00000000
        /*0c60*/ 	.short	0x0101
        /*0c62*/ 	.byte	0x25
	.zero		1


	//   ....[180]....
        /*0c64*/ 	.word	0x00006920
        /*0c68*/ 	.word	0x000000ff
        /*0c6c*/ 	.word	0x00000230
        /*0c70*/ 	.short	0x010a
        /*0c72*/ 	.byte	0x15
	.zero		1


	//   ....[181]....
        /*0c74*/ 	.word	0x00006940
        /*0c78*/ 	.word	0x000000ff
        /*0c7c*/ 	.word	0x00000238
        /*0c80*/ 	.short	0x010a
        /*0c82*/ 	.byte	0x15
	.zero		1


	//   ....[182]....
        /*0c84*/ 	.word	0x00006960
        /*0c88*/ 	.word	0x000000ff
        /*0c8c*/ 	.word	0x00000240
        /*0c90*/ 	.short	0x010a
        /*0c92*/ 	.byte	0x15
	.zero		1


	//   ....[183]....
        /*0c94*/ 	.word	0x000069a0
        /*0c98*/ 	.word	0x00000000
        /*0c9c*/ 	.word	0x00000248
        /*0ca0*/ 	.short	0x010a
        /*0ca2*/ 	.byte	0xff
	.zero		1


	//   ....[184]....
        /*0ca4*/ 	.word	0x00006cc0
        /*0ca8*/ 	.word	0x00000003
        /*0cac*/ 	.word	0x00000260
        /*0cb0*/ 	.short	0x010a
        /*0cb2*/ 	.byte	0xff
	.zero		1


	//   ....[185]....
        /*0cb4*/ 	.word	0x00006e40
        /*0cb8*/ 	.word	0x00000000
        /*0cbc*/ 	.word	0x00000000
        /*0cc0*/ 	.short	0x0101
        /*0cc2*/ 	.byte	0xff
	.zero		1


	//   ....[186]....
        /*0cc4*/ 	.word	0x00007930
        /*0cc8*/ 	.word	0x00000005
        /*0ccc*/ 	.word	0x00000210
        /*0cd0*/ 	.short	0x010a
        /*0cd2*/ 	.byte	0xff
	.zero		1


	//   ....[187]....
        /*0cd4*/ 	.word	0x00007950
        /*0cd8*/ 	.word	0x0000005c
        /*0cdc*/ 	.word	0x00000280
        /*0ce0*/ 	.short	0x010a
        /*0ce2*/ 	.byte	0xff
	.zero		1


	//   ....[188]....
        /*0ce4*/ 	.word	0x00007a90
        /*0ce8*/ 	.word	0x00000005
        /*0cec*/ 	.word	0x00000210
        /*0cf0*/ 	.short	0x010a
        /*0cf2*/ 	.byte	0xff
	.zero		1


	//   ....[189]....
        /*0cf4*/ 	.word	0x00007bc0
        /*0cf8*/ 	.word	0x00000000
        /*0cfc*/ 	.word	0x00000000
        /*0d00*/ 	.short	0x0101
        /*0d02*/ 	.byte	0xff
	.zero		1


	//   ....[190]....
        /*0d04*/ 	.word	0x00007c20
        /*0d08*/ 	.word	0x0000005c
        /*0d0c*/ 	.word	0x00000280
        /*0d10*/ 	.short	0x010a
        /*0d12*/ 	.byte	0xff
	.zero		1


	//   ....[191]....
        /*0d14*/ 	.word	0x000087c0
        /*0d18*/ 	.word	0x00000070
        /*0d1c*/ 	.word	0x00000210
        /*0d20*/ 	.short	0x010a
        /*0d22*/ 	.byte	0xff
	.zero		1


	//   ....[192]....
        /*0d24*/ 	.word	0x00008890
        /*0d28*/ 	.word	0x00000070
        /*0d2c*/ 	.word	0x00000210
        /*0d30*/ 	.short	0x010a
        /*0d32*/ 	.byte	0xff
	.zero		1


	//   ....[193]....
        /*0d34*/ 	.word	0x000089c0
        /*0d38*/ 	.word	0x00000000
        /*0d3c*/ 	.word	0x00000000
        /*0d40*/ 	.short	0x0101
        /*0d42*/ 	.byte	0xff
	.zero		1


	//   ....[194]....
        /*0d44*/ 	.word	0x00009550
        /*0d48*/ 	.word	0x00000070
        /*0d4c*/ 	.word	0x00000210
        /*0d50*/ 	.short	0x010a
        /*0d52*/ 	.byte	0xff
	.zero		1


	//   ....[195]....
        /*0d54*/ 	.word	0x00009620
        /*0d58*/ 	.word	0x00000070
        /*0d5c*/ 	.word	0x00000210
        /*0d60*/ 	.short	0x010a
        /*0d62*/ 	.byte	0xff
	.zero		1


	//   ....[196]....
        /*0d64*/ 	.word	0x00009750
        /*0d68*/ 	.word	0x00000000
        /*0d6c*/ 	.word	0x00000000
        /*0d70*/ 	.short	0x0101
        /*0d72*/ 	.byte	0xff
	.zero		1


	//   ....[197]....
        /*0d74*/ 	.word	0x0000a300
        /*0d78*/ 	.word	0x00000067
        /*0d7c*/ 	.word	0x00000210
        /*0d80*/ 	.short	0x010a
        /*0d82*/ 	.byte	0xff
	.zero		1


	//   ....[198]....
        /*0d84*/ 	.word	0x0000a3d0
        /*0d88*/ 	.word	0x00000067
        /*0d8c*/ 	.word	0x00000210
        /*0d90*/ 	.short	0x010a
        /*0d92*/ 	.byte	0xff
	.zero		1


	//   ....[199]....
        /*0d94*/ 	.word	0x0000a500
        /*0d98*/ 	.word	0x00000000
        /*0d9c*/ 	.word	0x00000000
        /*0da0*/ 	.short	0x0101
        /*0da2*/ 	.byte	0xff
	.zero		1


	//   ....[200]....
        /*0da4*/ 	.word	0x0000a7e0
        /*0da8*/ 	.word	0x0000005c
        /*0dac*/ 	.word	0x00000000
        /*0db0*/ 	.short	0x0101
        /*0db2*/ 	.byte	0xff
	.zero		1


	//   ....[201]....
        /*0db4*/ 	.word	0x0000b190
        /*0db8*/ 	.word	0x00000000
        /*0dbc*/ 	.word	0x000002d0
        /*0dc0*/ 	.short	0x010a
        /*0dc2*/ 	.byte	0xff
	.zero		1


	//   ....[202]....
        /*0dc4*/ 	.word	0x0000b1f0
        /*0dc8*/ 	.word	0x00000000
        /*0dcc*/ 	.word	0x00000108
        /*0dd0*/ 	.short	0x010a
        /*0dd2*/ 	.byte	0xff
	.zero		1


	//   ....[203]....
        /*0dd4*/ 	.word	0x0000b250
        /*0dd8*/ 	.word	0x00000000
        /*0ddc*/ 	.word	0x00000108
        /*0de0*/ 	.short	0x010a
        /*0de2*/ 	.byte	0xff
	.zero		1


	//   ....[204]....
        /*0de4*/ 	.word	0x0000b2a0
        /*0de8*/ 	.word	0x00000003
        /*0dec*/ 	.word	0x00000260
        /*0df0*/ 	.short	0x010a
        /*0df2*/ 	.byte	0xff
	.zero		1


	//   ....[205]....
        /*0df4*/ 	.word	0x0000b300
        /*0df8*/ 	.word	0x00000000
        /*0dfc*/ 	.word	0x00000000
        /*0e00*/ 	.short	0x010a
        /*0e02*/ 	.byte	0xff
	.zero		1


	//   ....[206]....
        /*0e04*/ 	.word	0x0000b360
        /*0e08*/ 	.word	0x00000000
        /*0e0c*/ 	.word	0x00000000
        /*0e10*/ 	.short	0x010a
        /*0e12*/ 	.byte	0xff
	.zero		1


	//   ....[207]....
        /*0e14*/ 	.word	0x0000b3c0
        /*0e18*/ 	.word	0x00000000
        /*0e1c*/ 	.word	0x00000000
        /*0e20*/ 	.short	0x010a
        /*0e22*/ 	.byte	0xff
	.zero		1


	//   ....[208]....
        /*0e24*/ 	.word	0x0000b420
        /*0e28*/ 	.word	0x00000000
        /*0e2c*/ 	.word	0x00000000
        /*0e30*/ 	.short	0x010a
        /*0e32*/ 	.byte	0xff
	.zero		1


	//   ....[209]....
        /*0e34*/ 	.word	0x0000b480
        /*0e38*/ 	.word	0x00000000
        /*0e3c*/ 	.word	0x00000000
        /*0e40*/ 	.short	0x010a
        /*0e42*/ 	.byte	0xff
	.zero		1


	//   ....[210]....
        /*0e44*/ 	.word	0x0000b4e0
        /*0e48*/ 	.word	0x00000000
        /*0e4c*/ 	.word	0x00000000
        /*0e50*/ 	.short	0x010a
        /*0e52*/ 	.byte	0xff
	.zero		1


	//   ....[211]....
        /*0e54*/ 	.word	0x0000b540
        /*0e58*/ 	.word	0x00000000
        /*0e5c*/ 	.word	0x00000000
        /*0e60*/ 	.short	0x010a
        /*0e62*/ 	.byte	0xff
	.zero		1


	//   ....[212]....
        /*0e64*/ 	.word	0x0000b5a0
        /*0e68*/ 	.word	0x00000000
        /*0e6c*/ 	.word	0x00000000
        /*0e70*/ 	.short	0x010a
        /*0e72*/ 	.byte	0xff
	.zero		1


	//   ....[213]....
        /*0e74*/ 	.word	0x0000b600
        /*0e78*/ 	.word	0x00000000
        /*0e7c*/ 	.word	0x00000000
        /*0e80*/ 	.short	0x010a
        /*0e82*/ 	.byte	0xff
	.zero		1


	//   ....[214]....
        /*0e84*/ 	.word	0x0000b660
        /*0e88*/ 	.word	0x00000000
        /*0e8c*/ 	.word	0x00000000
        /*0e90*/ 	.short	0x010a
        /*0e92*/ 	.byte	0xff
	.zero		1


	//   ....[215]....
        /*0e94*/ 	.word	0x0000b6c0
        /*0e98*/ 	.word	0x00000000
        /*0e9c*/ 	.word	0x00000000
        /*0ea0*/ 	.short	0x010a
        /*0ea2*/ 	.byte	0xff
	.zero		1


	//   ....[216]....
        /*0ea4*/ 	.word	0x0000b720
        /*0ea8*/ 	.word	0x00000000
        /*0eac*/ 	.word	0x00000000
        /*0eb0*/ 	.short	0x010a
        /*0eb2*/ 	.byte	0xff
	.zero		1


	//   ....[217]....
        /*0eb4*/ 	.word	0x0000b780
        /*0eb8*/ 	.word	0x00000000
        /*0ebc*/ 	.word	0x00000000
        /*0ec0*/ 	.short	0x010a
        /*0ec2*/ 	.byte	0xff
	.zero		1


	//   ....[218]....
        /*0ec4*/ 	.word	0x0000b7e0
        /*0ec8*/ 	.word	0x00000000
        /*0ecc*/ 	.word	0x00000000
        /*0ed0*/ 	.short	0x010a
        /*0ed2*/ 	.byte	0xff
	.zero		1


	//   ....[219]....
        /*0ed4*/ 	.word	0x0000b840
        /*0ed8*/ 	.word	0x00000000
        /*0edc*/ 	.word	0x00000000
        /*0ee0*/ 	.short	0x010a
        /*0ee2*/ 	.byte	0xff
	.zero		1


	//   ....[220]....
        /*0ee4*/ 	.word	0x0000b8a0
        /*0ee8*/ 	.word	0x00000000
        /*0eec*/ 	.word	0x00000000
        /*0ef0*/ 	.short	0x010a
        /*0ef2*/ 	.byte	0xff
	.zero		1


	//   ....[221]....
        /*0ef4*/ 	.word	0x0000b900
        /*0ef8*/ 	.word	0x00000000
        /*0efc*/ 	.word	0x00000000
        /*0f00*/ 	.short	0x010a
        /*0f02*/ 	.byte	0xff
	.zero		1


	//   ....[222]....
        /*0f04*/ 	.word	0x0000b960
        /*0f08*/ 	.word	0x00000000
        /*0f0c*/ 	.word	0x00000000
        /*0f10*/ 	.short	0x010a
        /*0f12*/ 	.byte	0xff
	.zero		1


	//   ....[223]....
        /*0f14*/ 	.word	0x0000b9c0
        /*0f18*/ 	.word	0x00000000
        /*0f1c*/ 	.word	0x00000000
        /*0f20*/ 	.short	0x010a
        /*0f22*/ 	.byte	0xff
	.zero		1


	//   ....[224]....
        /*0f24*/ 	.word	0x0000ba20
        /*0f28*/ 	.word	0x00000000
        /*0f2c*/ 	.word	0x00000000
        /*0f30*/ 	.short	0x010a
        /*0f32*/ 	.byte	0xff
	.zero		1


	//   ....[225]....
        /*0f34*/ 	.word	0x0000ba80
        /*0f38*/ 	.word	0x00000000
        /*0f3c*/ 	.word	0x00000000
        /*0f40*/ 	.short	0x010a
        /*0f42*/ 	.byte	0xff
	.zero		1


	//   ....[226]....
        /*0f44*/ 	.word	0x0000bae0
        /*0f48*/ 	.word	0x00000000
        /*0f4c*/ 	.word	0x00000000
        /*0f50*/ 	.short	0x010a
        /*0f52*/ 	.byte	0xff
	.zero		1


	//   ....[227]....
        /*0f54*/ 	.word	0x0000bb40
        /*0f58*/ 	.word	0x00000000
        /*0f5c*/ 	.word	0x00000000
        /*0f60*/ 	.short	0x010a
        /*0f62*/ 	.byte	0xff
	.zero		1


	//   ....[228]....
        /*0f64*/ 	.word	0x0000bba0
        /*0f68*/ 	.word	0x00000000
        /*0f6c*/ 	.word	0x00000000
        /*0f70*/ 	.short	0x010a
        /*0f72*/ 	.byte	0xff
	.zero		1


	//   ....[229]....
        /*0f74*/ 	.word	0x0000bc00
        /*0f78*/ 	.word	0x00000000
        /*0f7c*/ 	.word	0x00000000
        /*0f80*/ 	.short	0x010a
        /*0f82*/ 	.byte	0xff
	.zero		1


	//   ....[230]....
        /*0f84*/ 	.word	0x0000bc60
        /*0f88*/ 	.word	0x00000000
        /*0f8c*/ 	.word	0x00000000
        /*0f90*/ 	.short	0x010a
        /*0f92*/ 	.byte	0xff
	.zero		1


	//   ....[231]....
        /*0f94*/ 	.word	0x0000bcc0
        /*0f98*/ 	.word	0x00000000
        /*0f9c*/ 	.word	0x00000000
        /*0fa0*/ 	.short	0x010a
        /*0fa2*/ 	.byte	0xff
	.zero		1


	//   ....[232]....
        /*0fa4*/ 	.word	0x0000bd20
        /*0fa8*/ 	.word	0x00000000
        /*0fac*/ 	.word	0x00000000
        /*0fb0*/ 	.short	0x010a
        /*0fb2*/ 	.byte	0xff
	.zero		1


	//   ....[233]....
        /*0fb4*/ 	.word	0x0000bd80
        /*0fb8*/ 	.word	0x00000000
        /*0fbc*/ 	.word	0x00000000
        /*0fc0*/ 	.short	0x010a
        /*0fc2*/ 	.byte	0xff
	.zero		1


	//   ....[234]....
        /*0fc4*/ 	.word	0x0000bde0
        /*0fc8*/ 	.word	0x00000000
        /*0fcc*/ 	.word	0x00000000
        /*0fd0*/ 	.short	0x010a
        /*0fd2*/ 	.byte	0xff
	.zero		1


	//   ....[235]....
        /*0fd4*/ 	.word	0x0000be40
        /*0fd8*/ 	.word	0x00000000
        /*0fdc*/ 	.word	0x00000000
        /*0fe0*/ 	.short	0x010a
        /*0fe2*/ 	.byte	0xff
	.zero		1


	//   ....[236]....
        /*0fe4*/ 	.word	0x0000bea0
        /*0fe8*/ 	.word	0x00000000
        /*0fec*/ 	.word	0x00000000
        /*0ff0*/ 	.short	0x010a
        /*0ff2*/ 	.byte	0xff
	.zero		1


	//   ....[237]....
        /*0ff4*/ 	.word	0x0000bef0
        /*0ff8*/ 	.word	0x00000002
        /*0ffc*/ 	.word	0x000002c0
        /*1000*/ 	.short	0x010a
        /*1002*/ 	.byte	0xff
	.zero		1


	//   ....[238]....
        /*1004*/ 	.word	0x0000bf50
        /*1008*/ 	.word	0x00000002
        /*100c*/ 	.word	0x00000270
        /*1010*/ 	.short	0x010a
        /*1012*/ 	.byte	0xff
	.zero		1


	//   ....[239]....
        /*1014*/ 	.word	0x0000bfa0
        /*1018*/ 	.word	0x00000002
        /*101c*/ 	.word	0x00000260
        /*1020*/ 	.short	0x010a
        /*1022*/ 	.byte	0xff
	.zero		1


	//   ....[240]....
        /*1024*/ 	.word	0x0000c000
        /*1028*/ 	.word	0x00000000
        /*102c*/ 	.word	0x00000270
        /*1030*/ 	.short	0x010a
        /*1032*/ 	.byte	0xff
	.zero		1


	//   ....[241]....
        /*1034*/ 	.word	0x0000c060
        /*1038*/ 	.word	0x00000000
        /*103c*/ 	.word	0x00000008
        /*1040*/ 	.short	0x010a
        /*1042*/ 	.byte	0xff
	.zero		1


	//   ....[242]....
        /*1044*/ 	.word	0x0000c140
        /*1048*/ 	.word	0x00000000
        /*104c*/ 	.word	0x00000008
        /*1050*/ 	.short	0x010a
        /*1052*/ 	.byte	0xff
	.zero		1


	//   ....[243]....
        /*1054*/ 	.word	0x0000c190
        /*1058*/ 	.word	0x00000000
        /*105c*/ 	.word	0x00000260
        /*1060*/ 	.short	0x010a
        /*1062*/ 	.byte	0xff
	.zero		1


	//   ....[244]....
        /*1064*/ 	.word	0x0000c1f0
        /*1068*/ 	.word	0x00000000
        /*106c*/ 	.word	0x000002a0
        /*1070*/ 	.short	0x010a
        /*1072*/ 	.byte	0xff
	.zero		1


	//   ....[245]....
        /*1074*/ 	.word	0x0000c250
        /*1078*/ 	.word	0x00000000
        /*107c*/ 	.word	0x00000000
        /*1080*/ 	.short	0x010a
        /*1082*/ 	.byte	0xff
	.zero		1


	//   ....[246]....
        /*1084*/ 	.word	0x0000c2b0
        /*1088*/ 	.word	0x00000000
        /*108c*/ 	.word	0x00000000
        /*1090*/ 	.short	0x010a
        /*1092*/ 	.byte	0xff
	.zero		1


	//   ....[247]....
        /*1094*/ 	.word	0x0000c310
        /*1098*/ 	.word	0x00000000
        /*109c*/ 	.word	0x00000000
        /*10a0*/ 	.short	0x010a
        /*10a2*/ 	.byte	0xff
	.zero		1


	//   ....[248]....
        /*10a4*/ 	.word	0x0000c370
        /*10a8*/ 	.word	0x00000000
        /*10ac*/ 	.word	0x00000000
        /*10b0*/ 	.short	0x010a
        /*10b2*/ 	.byte	0xff
	.zero		1


	//   ....[249]....
        /*10b4*/ 	.word	0x0000c3d0
        /*10b8*/ 	.word	0x00000000
        /*10bc*/ 	.word	0x000002e0
        /*10c0*/ 	.short	0x010a
        /*10c2*/ 	.byte	0xff
	.zero		1


	//   ....[250]....
        /*10c4*/ 	.word	0x0000c420
        /*10c8*/ 	.word	0x0000000c
        /*10cc*/ 	.word	0x00000260
        /*10d0*/ 	.short	0x010a
        /*10d2*/ 	.byte	0xff
	.zero		1


	//   ....[251]....
        /*10d4*/ 	.word	0x0000c480
        /*10d8*/ 	.word	0x00000000
        /*10dc*/ 	.word	0x00000258
        /*10e0*/ 	.short	0x010a
        /*10e2*/ 	.byte	0xff
	.zero		1


	//   ....[252]....
        /*10e4*/ 	.word	0x0000c4e0
        /*10e8*/ 	.word	0x00000000
        /*10ec*/ 	.word	0x00000230
        /*10f0*/ 	.short	0x010a
        /*10f2*/ 	.byte	0xff
	.zero		1


	//   ....[253]....
        /*10f4*/ 	.word	0x0000c540
        /*10f8*/ 	.word	0x00000000
        /*10fc*/ 	.word	0x00000238
        /*1100*/ 	.short	0x010a
        /*1102*/ 	.byte	0xff
	.zero		1


	//   ....[254]....
        /*1104*/ 	.word	0x0000c5a0
        /*1108*/ 	.word	0x00000000
        /*110c*/ 	.word	0x00000240
        /*1110*/ 	.short	0x010a
        /*1112*/ 	.byte	0xff
	.zero		1


	//   ....[255]....
        /*1114*/ 	.word	0x0000c600
        /*1118*/ 	.word	0x00000000
        /*111c*/ 	.word	0x00000248
        /*1120*/ 	.short	0x010a
        /*1122*/ 	.byte	0xff
	.zero		1


	//   ....[0]....
        /*1124*/ 	.word	0x0000c660
        /*1128*/ 	.word	0x00000000
        /*112c*/ 	.word	0x00000230
        /*1130*/ 	.short	0x010a
        /*1132*/ 	.byte	0xff
	.zero		1


	//   ....[1]....
        /*1134*/ 	.word	0x0000c6c0
        /*1138*/ 	.word	0x00000000
        /*113c*/ 	.word	0x00000238
        /*1140*/ 	.short	0x010a
        /*1142*/ 	.byte	0xff
	.zero		1


	//   ....[2]....
        /*1144*/ 	.word	0x0000c720
        /*1148*/ 	.word	0x00000000
        /*114c*/ 	.word	0x00000240
        /*1150*/ 	.short	0x010a
        /*1152*/ 	.byte	0xff
	.zero		1


	//   ....[3]....
        /*1154*/ 	.word	0x0000c770
        /*1158*/ 	.word	0x00000003
        /*115c*/ 	.word	0x00000260
        /*1160*/ 	.short	0x010a
        /*1162*/ 	.byte	0xff
	.zero		1


	//   ....[4]....
        /*1164*/ 	.word	0x0000c7c0
        /*1168*/ 	.word	0x00000005
        /*116c*/ 	.word	0x00000210
        /*1170*/ 	.short	0x010a
        /*1172*/ 	.byte	0xff
	.zero		1


	//   ....[5]....
        /*1174*/ 	.word	0x0000c810
        /*1178*/ 	.word	0x0000005c
        /*117c*/ 	.word	0x00000280
        /*1180*/ 	.short	0x010a
        /*1182*/ 	.byte	0xff
	.zero		1


	//   ....[6]....
        /*1184*/ 	.word	0x0000c860
        /*1188*/ 	.word	0x00000070
        /*118c*/ 	.word	0x00000210
        /*1190*/ 	.short	0x010a
        /*1192*/ 	.byte	0xff
	.zero		1


	//   ....[7]....
        /*1194*/ 	.word	0x0000c8b0
        /*1198*/ 	.word	0x00000070
        /*119c*/ 	.word	0x00000210
        /*11a0*/ 	.short	0x010a
        /*11a2*/ 	.byte	0xff
	.zero		1


	//   ....[8]....
        /*11a4*/ 	.word	0x0000c900
        /*11a8*/ 	.word	0x00000067
        /*11ac*/ 	.word	0x00000210
        /*11b0*/ 	.short	0x010a
        /*11b2*/ 	.byte	0xff
	.zero		1


	//----- nvinfo : EIATTR_NUM_MBARRIERS
	.align		4
.L_48:
        /*11b4*/ 	.byte	0x03, 0x38
        /*11b6*/ 	.short	0x005d


	//----- nvinfo : EIATTR_EXIT_INSTR_OFFSETS
	.align		4
        /*11b8*/ 	.byte	0x04, 0x1c
        /*11ba*/ 	.short	(.L_50 - .L_49)


	//   ....[0]....
.L_49:
        /*11bc*/ 	.word	0x00003f40


	//   ....[1]....
        /*11c0*/ 	.word	0x00004430


	//   ....[2]....
        /*11c4*/ 	.word	0x00004490


	//   ....[3]....
        /*11c8*/ 	.word	0x000056c0


	//   ....[4]....
        /*11cc*/ 	.word	0x000069d0


	//   ....[5]....
        /*11d0*/ 	.word	0x00006a10


	//   ....[6]....
        /*11d4*/ 	.word	0x0000b180


	//----- nvinfo : EIATTR_MAX_THREADS
	.align		4
.L_50:
        /*11d8*/ 	.byte	0x04, 0x05
        /*11da*/ 	.short	(.L_52 - .L_51)
.L_51:
        /*11dc*/ 	.word	0x00000100
        /*11e0*/ 	.word	0x00000001
        /*11e4*/ 	.word	0x00000001


	//----- nvinfo : EIATTR_CRS_STACK_SIZE
	.align		4
.L_52:
        /*11e8*/ 	.byte	0x04, 0x1e
        /*11ea*/ 	.short	(.L_54 - .L_53)
.L_53:
        /*11ec*/ 	.word	0x00000000


	//----- nvinfo : EIATTR_CBANK_PARAM_SIZE
	.align		4
.L_54:
        /*11f0*/ 	.byte	0x03, 0x19
        /*11f2*/ 	.short	0x0800


	//----- nvinfo : EIATTR_PARAM_CBANK
	.align		4
        /*11f4*/ 	.byte	0x04, 0x0a
        /*11f6*/ 	.short	(.L_56 - .L_55)
	.align		4
.L_55:
        /*11f8*/ 	.word	index@(.nv.constant0._ZN7cutlass13device_kernelINS_4gemm6kernel13GemmUniversalIN4cute5tupleIJiiiiEEENS1_10collective13CollectiveMmaINS1_35MainloopSm100TmaUmmaWarpSpecializedILi33ELi2ELi4ENS5_IJNS4_1CILi2EEENSA_ILi4EEENSA_ILi1EEEEEEEENS5_IJNSA_ILi128EEENSA_ILi256EEENSA_ILi32EEEEEENS_12float_e4m3_tENS5_IJlSD_lEEESK_SL_NS4_8TiledMMAINS4_8MMA_AtomIJNS4_10MMA_TraitsINS4_25SM100_MMA_F8F6F4_2x1SM_SSEJSK_SK_fSG_SH_NS4_17integral_constantINS4_4UMMA5MajorELSS_0EEEST_NSQ_INSR_7ScaleInELSU_0EEESV_EEEEEENS4_6LayoutINS5_IJSD_SD_SD_EEENS5_IJNSA_ILi0EEES10_S10_EEEEENS5_IJNS4_10UnderscoreES13_S13_EEEEENS4_28SM100_TMA_2SM_LOAD_MULTICASTENS4_14ComposedLayoutINS4_7SwizzleILi1ELi4ELi3EEENS4_18smem_ptr_flag_bitsILi8EEENSY_INS5_IJNSA_ILi8EEESI_EEENS5_IJSI_SD_EEEEEEEvNS4_8identityENS4_18SM100_TMA_2SM_LOADES1G_vS1H_EENS_8epilogue10collective18CollectiveEpilogueINS1K_23Sm100TmaWarpSpecializedILi4ELi2ELi32ELb0ELb0EEEJNS5_IJNSA_ILi64EEESH_SI_EEENS5_IJNSY_IS1P_SD_EENSY_INS5_IJSI_SB_EEENS5_IJSD_SG_EEEEEEEESK_SL_SK_SL_NS1K_6fusion15FusionCallbacksIS1O_NS1W_17LinearCombinationISK_fSK_fLNS_15FloatRoundStyleE2EEES1Q_S1V_JEEENS4_5SM1004TMEM4LOAD26SM100_TMEM_LOAD_32dp32b32xENS4_13SM90_TMA_LOADES1G_NS4_39AutoVectorizingCopyWithAssumedAlignmentILi128EEENS4_14SM90_TMA_STOREES1G_S28_S28_EEEvvEEEEvNT_6ParamsE)
        /*11fc*/ 	.short	0x0380
        /*11fe*/ 	.short	0x0800


	//----- nvinfo : EIATTR_SW_WAR
	.align		4
.L_56:
        /*1200*/ 	.byte	0x04, 0x36
        /*1202*/ 	.short	(.L_58 - .L_57)
.L_57:
        /*1204*/ 	.word	0x00000008
.L_58:


//--------------------- .nv.callgraph             --------------------------
	.section	.nv.callgraph,"",@"SHT_CUDA_CALLGRAPH"
	.align	4
	.sectionentsize	8
	.align		4
        /*0000*/ 	.word	0x00000000
	.align		4
        /*0004*/ 	.word	0xffffffff
	.align		4
        /*0008*/ 	.word	index@(_ZN7cutlass13device_kernelINS_4gemm6kernel13GemmUniversalIN4cute5tupleIJiiiiEEENS1_10collective13CollectiveMmaINS1_35MainloopSm100TmaUmmaWarpSpecializedILi33ELi2ELi4ENS5_IJNS4_1CILi2EEENSA_ILi4EEENSA_ILi1EEEEEEEENS5_IJNSA_ILi128EEENSA_ILi256EEENSA_ILi32EEEEEENS_12float_e4m3_tENS5_IJlSD_lEEESK_SL_NS4_8TiledMMAINS4_8MMA_AtomIJNS4_10MMA_TraitsINS4_25SM100_MMA_F8F6F4_2x1SM_SSEJSK_SK_fSG_SH_NS4_17integral_constantINS4_4UMMA5MajorELSS_0EEEST_NSQ_INSR_7ScaleInELSU_0EEESV_EEEEEENS4_6LayoutINS5_IJSD_SD_SD_EEENS5_IJNSA_ILi0EEES10_S10_EEEEENS5_IJNS4_10UnderscoreES13_S13_EEEEENS4_28SM100_TMA_2SM_LOAD_MULTICASTENS4_14ComposedLayoutINS4_7SwizzleILi1ELi4ELi3EEENS4_18smem_ptr_flag_bitsILi8EEENSY_INS5_IJNSA_ILi8EEESI_EEENS5_IJSI_SD_EEEEEEEvNS4_8identityENS4_18SM100_TMA_2SM_LOADES1G_vS1H_EENS_8epilogue10collective18CollectiveEpilogueINS1K_23Sm100TmaWarpSpecializedILi4ELi2ELi32ELb0ELb0EEEJNS5_IJNSA_ILi64EEESH_SI_EEENS5_IJNSY_IS1P_SD_EENSY_INS5_IJSI_SB_EEENS5_IJSD_SG_EEEEEEEESK_SL_SK_SL_NS1K_6fusion15FusionCallbacksIS1O_NS1W_17LinearCombinationISK_fSK_fLNS_15FloatRoundStyleE2EEES1Q_S1V_JEEENS4_5SM1004TMEM4LOAD26SM100_TMEM_LOAD_32dp32b32xENS4_13SM90_TMA_LOADES1G_NS4_39AutoVectorizingCopyWithAssumedAlignmentILi128EEENS4_14SM90_TMA_STOREES1G_S28_S28_EEEvvEEEEvNT_6ParamsE)
	.align		4
        /*000c*/ 	.word	index@(__assertfail)
	.align		4
        /*0010*/ 	.word	0x00000000
	.align		4
        /*0014*/ 	.word	0xfffffffe
	.align		4
        /*0018*/ 	.word	0x00000000
	.align		4
        /*001c*/ 	.word	0xfffffffd
	.align		4
        /*0020*/ 	.word	0x00000000
	.align		4
        /*0024*/ 	.word	0xfffffffc


//--------------------- .nv.constant4             --------------------------
	.section	.nv.constant4,"a",@progbits
	.align	8
	.align		8
.nv.constant4:
        /*0000*/ 	.dword	__assertfail
	.align		8
        /*0008*/ 	.dword	__unnamed_1
	.align		8
        /*0010*/ 	.dword	__unnamed_2
	.align		8
        /*0018*/ 	.dword	__unnamed_3
	.align		8
        /*0020*/ 	.dword	_ZN40_INTERNAL_f024162a_4_k_cu_5a07aef4_303134cuda3std3__45__cpo5beginE
	.align		8
        /*0028*/ 	.dword	_ZN40_INTERNAL_f024162a_4_k_cu_5a07aef4_303134cuda3std3__45__cpo3endE
	.align		8
        /*0030*/ 	.dword	_ZN40_INTERNAL_f024162a_4_k_cu_5a07aef4_303134cuda3std3__45__cpo6cbeginE
	.align		8
        /*0038*/ 	.dword	_ZN40_INTERNAL_f024162a_4_k_cu_5a07aef4_303134cuda3std3__45__cpo4cendE
	.align		8
        /*0040*/ 	.dword	_ZN40_INTERNAL_f024162a_4_k_cu_5a07aef4_303134cuda3std3__442_GLOBAL__N__f024162a_4_k_cu_5a07aef4_303136ignoreE
	.align		8
        /*0048*/ 	.dword	_ZN40_INTERNAL_f024162a_4_k_cu_5a07aef4_303134cuda3std3__419piecewise_constructE
	.align		8
        /*0050*/ 	.dword	_ZN40_INTERNAL_f024162a_4_k_cu_5a07aef4_303134cuda3std3__48in_placeE
	.align		8
        /*0058*/ 	.dword	_ZN40_INTERNAL_f024162a_4_k_cu_5a07aef4_303134cuda3std6ranges3__45__cpo4swapE
	.align		8
        /*0060*/ 	.dword	_ZN40_INTERNAL_f024162a_4_k_cu_5a07aef4_303134cuda3std6ranges3__45__cpo9iter_moveE
	.align		8
        /*0068*/ 	.dword	_ZN40_INTERNAL_f024162a_4_k_cu_5a07aef4_303134cute7productE
	.align		8
        /*0070*/ 	.dword	_ZN40_INTERNAL_f024162a_4_k_cu_5a07aef4_303134cute1_E
	.align		8
        /*0078*/ 	.dword	$str$25
	.align		8
        /*0080*/ 	.dword	$str$26
	.align		8
        /*0088*/ 	.dword	$str$27
	.align		8
        /*0090*/ 	.dword	$str$28


//--------------------- .text._ZN7cutlass13device_kernelINS_4gemm6kernel13GemmUniversalIN4cute5tupleIJiiiiEEENS1_10collective13CollectiveMmaINS1_35MainloopSm100TmaUmmaWarpSpecializedILi33ELi2ELi4ENS5_IJNS4_1CILi2EEENSA_ILi4EEENSA_ILi1EEEEEEEENS5_IJNSA_ILi128EEENSA_ILi256EEENSA_ILi32EEEEEENS_12float_e4m3_tENS5_IJlSD_lEEESK_SL_NS4_8TiledMMAINS4_8MMA_AtomIJNS4_10MMA_TraitsINS4_25SM100_MMA_F8F6F4_2x1SM_SSEJSK_SK_fSG_SH_NS4_17integral_constantINS4_4UMMA5MajorELSS_0EEEST_NSQ_INSR_7ScaleInELSU_0EEESV_EEEEEENS4_6LayoutINS5_IJSD_SD_SD_EEENS5_IJNSA_ILi0EEES10_S10_EEEEENS5_IJNS4_10UnderscoreES13_S13_EEEEENS4_28SM100_TMA_2SM_LOAD_MULTICASTENS4_14ComposedLayoutINS4_7SwizzleILi1ELi4ELi3EEENS4_18smem_ptr_flag_bitsILi8EEENSY_INS5_IJNSA_ILi8EEESI_EEENS5_IJSI_SD_EEEEEEEvNS4_8identityENS4_18SM100_TMA_2SM_LOADES1G_vS1H_EENS_8epilogue10collective18CollectiveEpilogueINS1K_23Sm100TmaWarpSpecializedILi4ELi2ELi32ELb0ELb0EEEJNS5_IJNSA_ILi64EEESH_SI_EEENS5_IJNSY_IS1P_SD_EENSY_INS5_IJSI_SB_EEENS5_IJSD_SG_EEEEEEEESK_SL_SK_SL_NS1K_6fusion15FusionCallbacksIS1O_NS1W_17LinearCombinationISK_fSK_fLNS_15FloatRoundStyleE2EEES1Q_S1V_JEEENS4_5SM1004TMEM4LOAD26SM100_TMEM_LOAD_32dp32b32xENS4_13SM90_TMA_LOADES1G_NS4_39AutoVectorizingCopyWithAssumedAlignmentILi128EEENS4_14SM90_TMA_STOREES1G_S28_S28_EEEvvEEEEvNT_6ParamsE --------------------------
	.section	.text._ZN7cutlass13device_kernelINS_4gemm6kernel13GemmUniversalIN4cute5tupleIJiiiiEEENS1_10collective13CollectiveMmaINS1_35MainloopSm100TmaUmmaWarpSpecializedILi33ELi2ELi4ENS5_IJNS4_1CILi2EEENSA_ILi4EEENSA_ILi1EEEEEEEENS5_IJNSA_ILi128EEENSA_ILi256EEENSA_ILi32EEEEEENS_12float_e4m3_tENS5_IJlSD_lEEESK_SL_NS4_8TiledMMAINS4_8MMA_AtomIJNS4_10MMA_TraitsINS4_25SM100_MMA_F8F6F4_2x1SM_SSEJSK_SK_fSG_SH_NS4_17integral_constantINS4_4UMMA5MajorELSS_0EEEST_NSQ_INSR_7ScaleInELSU_0EEESV_EEEEEENS4_6LayoutINS5_IJSD_SD_SD_EEENS5_IJNSA_ILi0EEES10_S10_EEEEENS5_IJNS4_10UnderscoreES13_S13_EEEEENS4_28SM100_TMA_2SM_LOAD_MULTICASTENS4_14ComposedLayoutINS4_7SwizzleILi1ELi4ELi3EEENS4_18smem_ptr_flag_bitsILi8EEENSY_INS5_IJNSA_ILi8EEESI_EEENS5_IJSI_SD_EEEEEEEvNS4_8identityENS4_18SM100_TMA_2SM_LOADES1G_vS1H_EENS_8epilogue10collective18CollectiveEpilogueINS1K_23Sm100TmaWarpSpecializedILi4ELi2ELi32ELb0ELb0EEEJNS5_IJNSA_ILi64EEESH_SI_EEENS5_IJNSY_IS1P_SD_EENSY_INS5_IJSI_SB_EEENS5_IJSD_SG_EEEEEEEESK_SL_SK_SL_NS1K_6fusion15FusionCallbacksIS1O_NS1W_17LinearCombinationISK_fSK_fLNS_15FloatRoundStyleE2EEES1Q_S1V_JEEENS4_5SM1004TMEM4LOAD26SM100_TMEM_LOAD_32dp32b32xENS4_13SM90_TMA_LOADES1G_NS4_39AutoVectorizingCopyWithAssumedAlignmentILi128EEENS4_14SM90_TMA_STOREES1G_S28_S28_EEEvvEEEEvNT_6ParamsE,"ax",@progbits
	.align	128
.text._ZN7cutlass13device_kernelINS_4gemm6kernel13GemmUniversalIN4cute5tupleIJiiiiEEENS1_10collective13CollectiveMmaINS1_35MainloopSm100TmaUmmaWarpSpecializedILi33ELi2ELi4ENS5_IJNS4_1CILi2EEENSA_ILi4EEENSA_ILi1EEEEEEEENS5_IJNSA_ILi128EEENSA_ILi256EEENSA_ILi32EEEEEENS_12float_e4m3_tENS5_IJlSD_lEEESK_SL_NS4_8TiledMMAINS4_8MMA_AtomIJNS4_10MMA_TraitsINS4_25SM100_MMA_F8F6F4_2x1SM_SSEJSK_SK_fSG_SH_NS4_17integral_constantINS4_4UMMA5MajorELSS_0EEEST_NSQ_INSR_7ScaleInELSU_0EEESV_EEEEEENS4_6LayoutINS5_IJSD_SD_SD_EEENS5_IJNSA_ILi0EEES10_S10_EEEEENS5_IJNS4_10UnderscoreES13_S13_EEEEENS4_28SM100_TMA_2SM_LOAD_MULTICASTENS4_14ComposedLayoutINS4_7SwizzleILi1ELi4ELi3EEENS4_18smem_ptr_flag_bitsILi8EEENSY_INS5_IJNSA_ILi8EEESI_EEENS5_IJSI_SD_EEEEEEEvNS4_8identityENS4_18SM100_TMA_2SM_LOADES1G_vS1H_EENS_8epilogue10collective18CollectiveEpilogueINS1K_23Sm100TmaWarpSpecializedILi4ELi2ELi32ELb0ELb0EEEJNS5_IJNSA_ILi64EEESH_SI_EEENS5_IJNSY_IS1P_SD_EENSY_INS5_IJSI_SB_EEENS5_IJSD_SG_EEEEEEEESK_SL_SK_SL_NS1K_6fusion15FusionCallbacksIS1O_NS1W_17LinearCombinationISK_fSK_fLNS_15FloatRoundStyleE2EEES1Q_S1V_JEEENS4_5SM1004TMEM4LOAD26SM100_TMEM_LOAD_32dp32b32xENS4_13SM90_TMA_LOADES1G_NS4_39AutoVectorizingCopyWithAssumedAlignmentILi128EEENS4_14SM90_TMA_STOREES1G_S28_S28_EEEvvEEEEvNT_6ParamsE:
        .type           _ZN7cutlass13device_kernelINS_4gemm6kernel13GemmUniversalIN4cute5tupleIJiiiiEEENS1_10collective13CollectiveMmaINS1_35MainloopSm100TmaUmmaWarpSpecializedILi33ELi2ELi4ENS5_IJNS4_1CILi2EEENSA_ILi4EEENSA_ILi1EEEEEEEENS5_IJNSA_ILi128EEENSA_ILi256EEENSA_ILi32EEEEEENS_12float_e4m3_tENS5_IJlSD_lEEESK_SL_NS4_8TiledMMAINS4_8MMA_AtomIJNS4_10MMA_TraitsINS4_25SM100_MMA_F8F6F4_2x1SM_SSEJSK_SK_fSG_SH_NS4_17integral_constantINS4_4UMMA5MajorELSS_0EEEST_NSQ_INSR_7ScaleInELSU_0EEESV_EEEEEENS4_6LayoutINS5_IJSD_SD_SD_EEENS5_IJNSA_ILi0EEES10_S10_EEEEENS5_IJNS4_10UnderscoreES13_S13_EEEEENS4_28SM100_TMA_2SM_LOAD_MULTICASTENS4_14ComposedLayoutINS4_7SwizzleILi1ELi4ELi3EEENS4_18smem_ptr_flag_bitsILi8EEENSY_INS5_IJNSA_ILi8EEESI_EEENS5_IJSI_SD_EEEEEEEvNS4_8identityENS4_18SM100_TMA_2SM_LOADES1G_vS1H_EENS_8epilogue10collective18CollectiveEpilogueINS1K_23Sm100TmaWarpSpecializedILi4ELi2ELi32ELb0ELb0EEEJNS5_IJNSA_ILi64EEESH_SI_EEENS5_IJNSY_IS1P_SD_EENSY_INS5_IJSI_SB_EEENS5_IJSD_SG_EEEEEEEESK_SL_SK_SL_NS1K_6fusion15FusionCallbacksIS1O_NS1W_17LinearCombinationISK_fSK_fLNS_15FloatRoundStyleE2EEES1Q_S1V_JEEENS4_5SM1004TMEM4LOAD26SM100_TMEM_LOAD_32dp32b32xENS4_13SM90_TMA_LOADES1G_NS4_39AutoVectorizingCopyWithAssumedAlignmentILi128EEENS4_14SM90_TMA_STOREES1G_S28_S28_EEEvvEEEEvNT_6ParamsE,@function
        .size           _ZN7cutlass13device_kernelINS_4gemm6kernel13GemmUniversalIN4cute5tupleIJiiiiEEENS1_10collective13CollectiveMmaINS1_35MainloopSm100TmaUmmaWarpSpecializedILi33ELi2ELi4ENS5_IJNS4_1CILi2EEENSA_ILi4EEENSA_ILi1EEEEEEEENS5_IJNSA_ILi128EEENSA_ILi256EEENSA_ILi32EEEEEENS_12float_e4m3_tENS5_IJlSD_lEEESK_SL_NS4_8TiledMMAINS4_8MMA_AtomIJNS4_10MMA_TraitsINS4_25SM100_MMA_F8F6F4_2x1SM_SSEJSK_SK_fSG_SH_NS4_17integral_constantINS4_4UMMA5MajorELSS_0EEEST_NSQ_INSR_7ScaleInELSU_0EEESV_EEEEEENS4_6LayoutINS5_IJSD_SD_SD_EEENS5_IJNSA_ILi0EEES10_S10_EEEEENS5_IJNS4_10UnderscoreES13_S13_EEEEENS4_28SM100_TMA_2SM_LOAD_MULTICASTENS4_14ComposedLayoutINS4_7SwizzleILi1ELi4ELi3EEENS4_18smem_ptr_flag_bitsILi8EEENSY_INS5_IJNSA_ILi8EEESI_EEENS5_IJSI_SD_EEEEEEEvNS4_8identityENS4_18SM100_TMA_2SM_LOADES1G_vS1H_EENS_8epilogue10collective18CollectiveEpilogueINS1K_23Sm100TmaWarpSpecializedILi4ELi2ELi32ELb0ELb0EEEJNS5_IJNSA_ILi64EEESH_SI_EEENS5_IJNSY_IS1P_SD_EENSY_INS5_IJSI_SB_EEENS5_IJSD_SG_EEEEEEEESK_SL_SK_SL_NS1K_6fusion15FusionCallbacksIS1O_NS1W_17LinearCombinationISK_fSK_fLNS_15FloatRoundStyleE2EEES1Q_S1V_JEEENS4_5SM1004TMEM4LOAD26SM100_TMEM_LOAD_32dp32b32xENS4_13SM90_TMA_LOADES1G_NS4_39AutoVectorizingCopyWithAssumedAlignmentILi128EEENS4_14SM90_TMA_STOREES1G_S28_S28_EEEvvEEEEvNT_6ParamsE,(.L_x_279 - _ZN7cutlass13device_kernelINS_4gemm6kernel13GemmUniversalIN4cute5tupleIJiiiiEEENS1_10collective13CollectiveMmaINS1_35MainloopSm100TmaUmmaWarpSpecializedILi33ELi2ELi4ENS5_IJNS4_1CILi2EEENSA_ILi4EEENSA_ILi1EEEEEEEENS5_IJNSA_ILi128EEENSA_ILi256EEENSA_ILi32EEEEEENS_12float_e4m3_tENS5_IJlSD_lEEESK_SL_NS4_8TiledMMAINS4_8MMA_AtomIJNS4_10MMA_TraitsINS4_25SM100_MMA_F8F6F4_2x1SM_SSEJSK_SK_fSG_SH_NS4_17integral_constantINS4_4UMMA5MajorELSS_0EEEST_NSQ_INSR_7ScaleInELSU_0EEESV_EEEEEENS4_6LayoutINS5_IJSD_SD_SD_EEENS5_IJNSA_ILi0EEES10_S10_EEEEENS5_IJNS4_10UnderscoreES13_S13_EEEEENS4_28SM100_TMA_2SM_LOAD_MULTICASTENS4_14ComposedLayoutINS4_7SwizzleILi1ELi4ELi3EEENS4_18smem_ptr_flag_bitsILi8EEENSY_INS5_IJNSA_ILi8EEESI_EEENS5_IJSI_SD_EEEEEEEvNS4_8identityENS4_18SM100_TMA_2SM_LOADES1G_vS1H_EENS_8epilogue10collective18CollectiveEpilogueINS1K_23Sm100TmaWarpSpecializedILi4ELi2ELi32ELb0ELb0EEEJNS5_IJNSA_ILi64EEESH_SI_EEENS5_IJNSY_IS1P_SD_EENSY_INS5_IJSI_SB_EEENS5_IJSD_SG_EEEEEEEESK_SL_SK_SL_NS1K_6fusion15FusionCallbacksIS1O_NS1W_17LinearCombinationISK_fSK_fLNS_15FloatRoundStyleE2EEES1Q_S1V_JEEENS4_5SM1004TMEM4LOAD26SM100_TMEM_LOAD_32dp32b32xENS4_13SM90_TMA_LOADES1G_NS4_39AutoVectorizingCopyWithAssumedAlignmentILi128EEENS4_14SM90_TMA_STOREES1G_S28_S28_EEEvvEEEEvNT_6ParamsE)
        .other          _ZN7cutlass13device_kernelINS_4gemm6kernel13GemmUniversalIN4cute5tupleIJiiiiEEENS1_10collective13CollectiveMmaINS1_35MainloopSm100TmaUmmaWarpSpecializedILi33ELi2ELi4ENS5_IJNS4_1CILi2EEENSA_ILi4EEENSA_ILi1EEEEEEEENS5_IJNSA_ILi128EEENSA_ILi256EEENSA_ILi32EEEEEENS_12float_e4m3_tENS5_IJlSD_lEEESK_SL_NS4_8TiledMMAINS4_8MMA_AtomIJNS4_10MMA_TraitsINS4_25SM100_MMA_F8F6F4_2x1SM_SSEJSK_SK_fSG_SH_NS4_17integral_constantINS4_4UMMA5MajorELSS_0EEEST_NSQ_INSR_7ScaleInELSU_0EEESV_EEEEEENS4_6LayoutINS5_IJSD_SD_SD_EEENS5_IJNSA_ILi0EEES10_S10_EEEEENS5_IJNS4_10UnderscoreES13_S13_EEEEENS4_28SM100_TMA_2SM_LOAD_MULTICASTENS4_14ComposedLayoutINS4_7SwizzleILi1ELi4ELi3EEENS4_18smem_ptr_flag_bitsILi8EEENSY_INS5_IJNSA_ILi8EEESI_EEENS5_IJSI_SD_EEEEEEEvNS4_8identityENS4_18SM100_TMA_2SM_LOADES1G_vS1H_EENS_8epilogue10collective18CollectiveEpilogueINS1K_23Sm100TmaWarpSpecializedILi4ELi2ELi32ELb0ELb0EEEJNS5_IJNSA_ILi64EEESH_SI_EEENS5_IJNSY_IS1P_SD_EENSY_INS5_IJSI_SB_EEENS5_IJSD_SG_EEEEEEEESK_SL_SK_SL_NS1K_6fusion15FusionCallbacksIS1O_NS1W_17LinearCombinationISK_fSK_fLNS_15FloatRoundStyleE2EEES1Q_S1V_JEEENS4_5SM1004TMEM4LOAD26SM100_TMEM_LOAD_32dp32b32xENS4_13SM90_TMA_LOADES1G_NS4_39AutoVectorizingCopyWithAssumedAlignmentILi128EEENS4_14SM90_TMA_STOREES1G_S28_S28_EEEvvEEEEvNT_6ParamsE,@"STO_CUDA_ENTRY STV_DEFAULT"
_ZN7cutlass13device_kernelINS_4gemm6kernel13GemmUniversalIN4cute5tupleIJiiiiEEENS1_10collective13CollectiveMmaINS1_35MainloopSm100TmaUmmaWarpSpecializedILi33ELi2ELi4ENS5_IJNS4_1CILi2EEENSA_ILi4EEENSA_ILi1EEEEEEEENS5_IJNSA_ILi128EEENSA_ILi256EEENSA_ILi32EEEEEENS_12float_e4m3_tENS5_IJlSD_lEEESK_SL_NS4_8TiledMMAINS4_8MMA_AtomIJNS4_10MMA_TraitsINS4_25SM100_MMA_F8F6F4_2x1SM_SSEJSK_SK_fSG_SH_NS4_17integral_constantINS4_4UMMA5MajorELSS_0EEEST_NSQ_INSR_7ScaleInELSU_0EEESV_EEEEEENS4_6LayoutINS5_IJSD_SD_SD_EEENS5_IJNSA_ILi0EEES10_S10_EEEEENS5_IJNS4_10UnderscoreES13_S13_EEEEENS4_28SM100_TMA_2SM_LOAD_MULTICASTENS4_14ComposedLayoutINS4_7SwizzleILi1ELi4ELi3EEENS4_18smem_ptr_flag_bitsILi8EEENSY_INS5_IJNSA_ILi8EEESI_EEENS5_IJSI_SD_EEEEEEEvNS4_8identityENS4_18SM100_TMA_2SM_LOADES1G_vS1H_EENS_8epilogue10collective18CollectiveEpilogueINS1K_23Sm100TmaWarpSpecializedILi4ELi2ELi32ELb0ELb0EEEJNS5_IJNSA_ILi64EEESH_SI_EEENS5_IJNSY_IS1P_SD_EENSY_INS5_IJSI_SB_EEENS5_IJSD_SG_EEEEEEEESK_SL_SK_SL_NS1K_6fusion15FusionCallbacksIS1O_NS1W_17LinearCombinationISK_fSK_fLNS_15FloatRoundStyleE2EEES1Q_S1V_JEEENS4_5SM1004TMEM4LOAD26SM100_TMEM_LOAD_32dp32b32xENS4_13SM90_TMA_LOADES1G_NS4_39AutoVectorizingCopyWithAssumedAlignmentILi128EEENS4_14SM90_TMA_STOREES1G_S28_S28_EEEvvEEEEvNT_6ParamsE:
[----:B------:R-:W1:Y:S01]  /*0000*/  LDC R1, c[0x0][0x37c] ;  /* 0x0000df00ff017b82 */ /* 0x000e620000000800 */
[----:B------:R-:W2:Y:S01]  /*0010*/  S2R R99, SR_TID.X ;  /* 0x0000000000637919 */ /* 0x000ea20000002100 */
[----:B------:R-:W3:Y:S06]  /*0020*/  LDCU.64 UR8, c[0x0][0x890] ;  /* 0x00011200ff0877ac */ /* 0x000eec0008000a00 */
[----:B------:R-:W4:Y:S01]  /*0030*/  S2UR UR58, SR_CgaCtaId ;  /* 0x00000000003a79c3 */ /* 0x000f220000008800 */
[----:B------:R-:W-:Y:S02]  /*0040*/  PRMT R90, RZ, 0x7610, R90 ;  /* 0x00007610ff5a7816 */ /* 0x000fe4000000005a */
[----:B------:R-:W-:-:S02]  /*0050*/  ELECT P0, URZ, PT ;  /* 0x0000000000ff782f */ /* 0x000fc40003800000 */
[----:B---3--:R-:W-:-:S04]  /*0060*/  ISETP.NE.U32.AND P1, PT, RZ, UR8, PT ;  /* 0x00000008ff007c0c */ /* 0x008fc8000bf25070 */
[----:B------:R-:W-:Y:S01]  /*0070*/  ISETP.NE.AND.EX P2, PT, RZ, UR9, PT, P1 ;  /* 0x00000009ff007c0c */ /* 0x000fe2000bf45310 */
[----:B----4-:R-:W-:Y:S02]  /*0080*/  ULOP3.LUT UR27, UR58, 0x1, URZ, 0xc0, !UPT ;  /* 0x000000013a1b7892 */ /* 0x010fe4000f8ec0ff */
[----:B------:R-:W-:Y:S01]  /*0090*/  ULOP3.LUT UR29, UR58, 0x1, URZ, 0x3c, !UPT ;  /* 0x000000013a1d7892 */ /* 0x000fe2000f8e3cff */
[----:B--2---:R-:W-:-:S05]  /*00a0*/  SHF.R.U32.HI R91, RZ, 0x5, R99 ;  /* 0x00000005ff5b7819 */ /* 0x004fca0000011663 */
[----:B------:R-:W2:Y:S02]  /*00b0*/  SHFL.IDX PT, R0, R91, RZ, 0x1f ;  /* 0x00001fff5b007589 */ /* 0x000ea400000e0000 */
[----:B--2---:R-:W-:Y:S02]  /*00c0*/  R2UR UR22, R0 ;  /* 0x00000000001672ca */ /* 0x004fe400000e0000 */
[----:B-1----:R-:W-:Y:S05]  /*00d0*/  @P2 BRA `(.L_x_0) ;  /* 0x0000000000302947 */ /* 0x002fea0003800000 */
[----:B------:R-:W1:Y:S02]  /*00e0*/  LDCU.64 UR4, c[0x0][0x888] ;  /* 0x00011100ff0477ac */ /* 0x000e640008000a00 */
[----:B-1----:R-:W-:-:S04]  /*00f0*/  UISETP.NE.U32.AND UP0, UPT, UR4, URZ, UPT ;  /* 0x000000ff0400728c */ /* 0x002fc8000bf05070 */
[----:B------:R-:W-:-:S09]  /*0100*/  UISETP.NE.AND.EX UP0, UPT, UR5, URZ, UPT, UP0 ;  /* 0x000000ff0500728c */ /* 0x000fd2000bf05300 */
[----:B------:R-:W-:Y:S05]  /*0110*/  BRA.U !UP0, `(.L_x_1) ;  /* 0x0000000108147547 */ /* 0x000fea000b800000 */
[----:B------:R-:W1:Y:S01]  /*0120*/  LDC.64 R2, c[0x0][0x888] ;  /* 0x00022200ff027b82 */ /* 0x000e620000000a00 */
[----:B------:R-:W1:Y:S02]  /*0130*/  LDCU.64 UR4, c[0x0][0x358] ;  /* 0x00006b00ff0477ac */ /* 0x000e640008000a00 */
[----:B-1----:R1:W5:Y:S01]  /*0140*/  LDG.E R41, desc[UR4][R2.64] ;  /* 0x0000000402297981 */ /* 0x002362000c1e1900 */
[----:B------:R-:W-:Y:S01]  /*0150*/  HFMA2 R90, -RZ, RZ, 0, 5.9604644775390625e-08 ;  /* 0x00000001ff5a7431 */ /* 0x000fe200000001ff */
[----:B------:R-:W-:Y:S05]  /*0160*/  BRA `(.L_x_0) ;  /* 0x00000000000c7947 */ /* 0x000fea0003800000 */
.L_x_1:
[----:B------:R-:W1:Y:S01]  /*0170*/  LDCU UR4, c[0x0][0x880] ;  /* 0x00011000ff0477ac */ /* 0x000e620008000800 */
[----:B------:R-:W-:Y:S01]  /*0180*/  HFMA2 R90, -RZ, RZ, 0, 5.9604644775390625e-08 ;  /* 0x00000001ff5a7431 */ /* 0x000fe200000001ff */
[----:B-1----:R-:W-:-:S07]  /*0190*/  MOV R41, UR4 ;  /* 0x0000000400297c02 */ /* 0x002fce0008000f00 */
.L_x_0:
[----:B------:R-:W2:Y:S02]  /*01a0*/  LDCU.64 UR4, c[0x0][0x8b0] ;  /* 0x00011600ff0477ac */ /* 0x000ea40008000a00 */
[----:B--2---:R-:W-:-:S04]  /*01b0*/  UISETP.NE.U32.AND UP0, UPT, UR4, URZ, UPT ;  /* 0x000000ff0400728c */ /* 0x004fc8000bf05070 */
[----:B------:R-:W-:-:S09]  /*01c0*/  UISETP.NE.AND.EX UP0, UPT, UR5, URZ, UPT, UP0 ;  /* 0x000000ff0500728c */ /* 0x000fd2000bf05300 */
[----:B------:R-:W-:Y:S05]  /*01d0*/  BRA.U UP0, `(.L_x_2) ;  /* 0x0000000100287547 */ /* 0x000fea000b800000 */
[----:B------:R-:W2:Y:S02]  /*01e0*/  LDCU.64 UR4, c[0x0][0x8a8] ;  /* 0x00011500ff0477ac */ /* 0x000ea40008000a00 */
[----:B--2---:R-:W-:-:S04]  /*01f0*/  UISETP.NE.U32.AND UP0, UPT, UR4, URZ, UPT ;  /* 0x000000ff0400728c */ /* 0x004fc8000bf05070 */
[----:B------:R-:W-:-:S09]  /*0200*/  UISETP.NE.AND.EX UP0, UPT, UR5, URZ, UPT, UP0 ;  /* 0x000000ff0500728c */ /* 0x000fd2000bf05300 */
[----:B------:R-:W-:Y:S05]  /*0210*/  BRA.U !UP0, `(.L_x_3) ;  /* 0x0000000108107547 */ /* 0x000fea000b800000 */
[----:B------:R-:W2:Y:S01]  /*0220*/  LDC.64 R38, c[0x0][0x8a8] ;  /* 0x00022a00ff267b82 */ /* 0x000ea20000000a00 */
[----:B------:R-:W2:Y:S02]  /*0230*/  LDCU.64 UR4, c[0x0][0x358] ;  /* 0x00006b00ff0477ac */ /* 0x000ea40008000a00 */
[----:B--2---:R2:W5:Y:S01]  /*0240*/  LDG.E R38, desc[UR4][R38.64] ;  /* 0x0000000426267981 */ /* 0x004562000c1e1900 */
[----:B------:R-:W-:Y:S05]  /*0250*/  BRA `(.L_x_2) ;  /* 0x0000000000087947 */ /* 0x000fea0003800000 */
.L_x_3:
[----:B------:R-:W2:Y:S02]  /*0260*/  LDCU UR4, c[0x0][0x8a0] ;  /* 0x00011400ff0477ac */ /* 0x000ea40008000800 */
[----:B--2---:R-:W-:Y:S02]  /*0270*/  MOV R38, UR4 ;  /* 0x0000000400267c02 */ /* 0x004fe40008000f00 */
.L_x_2:
[----:B------:R-:W-:Y:S01]  /*0280*/  IMAD.U32 R0, RZ, RZ, UR22 ;  /* 0x00000016ff007e24 */ /* 0x000fe2000f8e00ff */
[----:B------:R-:W-:Y:S04]  /*0290*/  BSSY.RECONVERGENT B0, `(.L_x_4) ;  /* 0x000000c000007945 */ /* 0x000fe80003800200 */
[C---:B------:R-:W-:Y:S02]  /*02a0*/  ISETP.NE.OR P3, PT, R0.reuse, 0x1, !P0 ;  /* 0x000000010000780c */ /* 0x040fe40004765670 */
[----:B------:R-:W-:-:S11]  /*02b0*/  ISETP.NE.OR P2, PT, R0, 0x3, !P0 ;  /* 0x000000030000780c */ /* 0x000fd60004745670 */
[----:B------:R-:W-:Y:S05]  /*02c0*/  @P3 BRA `(.L_x_5) ;  /* 0x0000000000203947 */ /* 0x000fea0003800000 */
[----:B------:R-:W3:Y:S02]  /*02d0*/  LDCU.64 UR4, c[0x0][0x348] ;  /* 0x00006900ff0477ac */ /* 0x000ee40008000a00 */
[----:B---3--:R-:W-:Y:S02]  /*02e0*/  UIADD3 UR6, UP1, UPT, UR4, 0x80, URZ ;  /* 0x0000008004067890 */ /* 0x008fe4000ff3e0ff */
[----:B------:R-:W-:Y:S02]  /*02f0*/  UIADD3 UR4, UP0, UPT, UR4, 0x180, URZ ;  /* 0x0000018004047890 */ /* 0x000fe4000ff1e0ff */
[----:B------:R-:W-:Y:S02]  /*0300*/  UIADD3.X UR7, UPT, UPT, URZ, UR5, URZ, UP1, !UPT ;  /* 0x00000005ff077290 */ /* 0x000fe40008ffe4ff */
[----:B------:R-:W-:-:S07]  /*0310*/  UIADD3.X UR5, UPT, UPT, URZ, UR5, URZ, UP0, !UPT ;  /* 0x00000005ff057290 */ /* 0x000fce00087fe4ff */
[----:B------:R3:W-:Y:S02]  /*0320*/  UTMACCTL.PF [UR6] ;  /* 0x00000000060079b9 */ /* 0x0007e40008040000 */
[----:B------:R3:W-:Y:S02]  /*0330*/  UTMACCTL.PF [UR4] ;  /* 0x00000000040079b9 */ /* 0x0007e40008040000 */
[----:B---3--:R-:W-:Y:S01]  /*0340*/  NOP ;  /* 0x0000000000007918 */ /* 0x008fe20000000000 */
.L_x_5:
[----:B------:R-:W-:Y:S05]  /*0350*/  BSYNC.RECONVERGENT B0 ;  /* 0x0000000000007941 */ /* 0x000fea0003800200 */
.L_x_4:
[----:B------:R-:W-:Y:S04]  /*0360*/  BSSY.RECONVERGENT B0, `(.L_x_6) ;  /* 0x000000a000007945 */ /* 0x000fe80003800200 */
        /* <DEDUP_REMOVED lines=9> */
.L_x_7:
[----:B------:R-:W-:Y:S05]  /*0400*/  BSYNC.RECONVERGENT B0 ;  /* 0x0000000000007941 */ /* 0x000fea0003800200 */
.L_x_6:
[----:B------:R-:W3:Y:S01]  /*0410*/  LDCU.64 UR4, c[0x0][0x888] ;  /* 0x00011100ff0477ac */ /* 0x000ee20008000a00 */
[----:B------:R-:W-:Y:S01]  /*0420*/  ISETP.NE.AND.EX P1, PT, RZ, UR9, PT, P1 ;  /* 0x00000009ff007c0c */ /* 0x000fe2000bf25310 */
[----:B------:R-:W-:Y:S01]  /*0430*/  UPLOP3.LUT UP4, UPT, UPT, UPT, UPT, 0x80, 0x8 ;  /* 0x000000000008789c */ /* 0x000fe20003f8f070 */
[----:B---3--:R-:W-:-:S04]  /*0440*/  ISETP.NE.U32.AND P2, PT, RZ, UR4, PT ;  /* 0x00000004ff007c0c */ /* 0x008fc8000bf45070 */
[----:B------:R-:W-:-:S13]  /*0450*/  ISETP.NE.AND.EX P2, PT, RZ, UR5, PT, P2 ;  /* 0x00000005ff007c0c */ /* 0x000fda000bf45320 */
[----:B------:R-:W-:Y:S05]  /*0460*/  @P2 BRA P1, `(.L_x_8) ;  /* 0x0000000000282947 */ /* 0x000fea0000800000 */
[----:B------:R-:W-:Y:S01]  /*0470*/  UISETP.NE.U32.AND UP0, UPT, UR8, URZ, UPT ;  /* 0x000000ff0800728c */ /* 0x000fe2000bf05070 */
[----:B-----5:R-:W-:Y:S01]  /*0480*/  FSETP.NEU.AND P1, PT, R41, RZ, PT ;  /* 0x000000ff2900720b */ /* 0x020fe20003f2d000 */
[----:B------:R-:W-:Y:S02]  /*0490*/  UISETP.NE.U32.AND UP2, UPT, UR4, URZ, UPT ;  /* 0x000000ff0400728c */ /* 0x000fe4000bf45070 */
[----:B------:R-:W-:Y:S02]  /*04a0*/  UISETP.NE.AND.EX UP1, UPT, UR9, URZ, UPT, UP0 ;  /* 0x000000ff0900728c */ /* 0x000fe4000bf25300 */
[----:B------:R-:W-:-:S04]  /*04b0*/  UISETP.NE.AND.EX UP0, UPT, UR5, URZ, UPT, UP2 ;  /* 0x000000ff0500728c */ /* 0x000fc8000bf05320 */
[----:B------:R-:W-:-:S04]  /*04c0*/  USEL UR4, URZ, 0xffffffff, UP0 ;  /* 0xffffffffff047887 */ /* 0x000fc80008000000 */
[----:B------:R-:W-:Y:S01]  /*04d0*/  VOTEU.ANY UP0, P1 ;  /* 0x0000000000ff7886 */ /* 0x000fe20000800100 */
[----:B------:R-:W-:-:S04]  /*04e0*/  @!UP1 USEL UR4, URZ, 0xffffffff, UP0 ;  /* 0xffffffffff049887 */ /* 0x000fc80008000000 */
[----:B------:R-:W-:-:S04]  /*04f0*/  ULOP3.LUT UR4, UR4, 0x1, URZ, 0xc0, !UPT ;  /* 0x0000000104047892 */ /* 0x000fc8000f8ec0ff */
[----:B------:R-:W-:-:S11]  /*0500*/  UISETP.NE.U32.AND UP4, UPT, UR4, 0x1, UPT ;  /* 0x000000010400788c */ /* 0x000fd6000bf85070 */
.L_x_8:
[----:B------:R-:W3:Y:S01]  /*0510*/  SHFL.IDX PT, R0, R91, RZ, 0x1f ;  /* 0x00001fff5b007589 */ /* 0x000ee200000e0000 */
[----:B------:R-:W-:-:S04]  /*0520*/  UISETP.NE.AND UP0, UPT, UR22, 0x2, UPT ;  /* 0x000000021600788c */ /* 0x000fc8000bf05270 */
[----:B------:R-:W-:Y:S02]  /*0530*/  UISETP.EQ.AND UP1, UPT, UR27, URZ, !UP0 ;  /* 0x000000ff1b00728c */ /* 0x000fe4000c722270 */
[----:B------:R-:W-:-:S04]  /*0540*/  USEL UR53, URZ, 0x1, UP0 ;  /* 0x00000001ff357887 */ /* 0x000fc80008000000 */
[----:B------:R-:W-:Y:S02]  /*0550*/  PLOP3.LUT P3, PT, P0, PT, UP1, 0x80, 0x8 ;  /* 0x000000000008781c */ /* 0x000fe4000076f018 */
[----:B---3--:R-:W-:-:S13]  /*0560*/  ISETP.NE.AND P1, PT, R0, RZ, PT ;  /* 0x000000ff0000720c */ /* 0x008fda0003f25270 */
[----:B------:R-:W-:Y:S05]  /*0570*/  @P1 BRA `(.L_x_9) ;  /* 0x0000000400481947 */ /* 0x000fea0003800000 */
[----:B------:R-:W-:Y:S01]  /*0580*/  ELECT P1, URZ, PT ;  /* 0x0000000000ff782f */ /* 0x000fe20003820000 */
[----:B------:R-:W-:-:S12]  /*0590*/  BSSY.RECONVERGENT B0, `(.L_x_9) ;  /* 0x0000050000007945 */ /* 0x000fd80003800200 */
[----:B------:R-:W-:Y:S05]  /*05a0*/  @!P1 BRA `(.L_x_10) ;  /* 0x0000000400389947 */ /* 0x000fea0003800000 */
[----:B------:R-:W-:Y:S01]  /*05b0*/  UMOV UR4, 0x400 ;  /* 0x0000040000047882 */ /* 0x000fe20000000000 */
[----:B------:R-:W-:Y:S01]  /*05c0*/  UMOV UR8, 0x1 ;  /* 0x0000000100087882 */ /* 0x000fe20000000000 */
[----:B------:R-:W-:Y:S01]  /*05d0*/  UMOV UR6, 0x4 ;  /* 0x0000000400067882 */ /* 0x000fe20000000000 */
[----:B------:R-:W-:Y:S02]  /*05e0*/  ULEA UR4, UR58, UR4, 0x18 ;  /* 0x000000043a047291 */ /* 0x000fe4000f8ec0ff */
[----:B------:R-:W-:-:S04]  /*05f0*/  UIADD3 UR8, UPT, UPT, -UR8, 0x100000, URZ ;  /* 0x0010000008087890 */ /* 0x000fc8000fffe1ff */
[----:B------:R-:W-:Y:S02]  /*0600*/  USHF.L.U32 UR9, UR8, 0xb, URZ ;  /* 0x0000000b08097899 */ /* 0x000fe400080006ff */
[----:B------:R-:W-:Y:S02]  /*0610*/  USHF.L.U32 UR8, UR8, 0x1, URZ ;  /* 0x0000000108087899 */ /* 0x000fe400080006ff */
[----:B------:R-:W-:-:S04]  /*0620*/  UIADD3 UR6, UPT, UPT, -UR6, 0x100000, URZ ;  /* 0x0010000006067890 */ /* 0x000fc8000fffe1ff */
[----:B------:R-:W-:Y:S02]  /*0630*/  USHF.L.U32 UR7, UR6, 0xb, URZ ;  /* 0x0000000b06077899 */ /* 0x000fe400080006ff */
[----:B------:R-:W-:Y:S01]  /*0640*/  USHF.L.U32 UR6, UR6, 0x1, URZ ;  /* 0x0000000106067899 */ /* 0x000fe200080006ff */
[----:B------:R-:W3:Y:S03]  /*0650*/  FENCE.VIEW.ASYNC.S ;  /* 0x00000000000073c6 */ /* 0x000ee60000000000 */
[----:B---3--:R3:W4:Y:S08]  /*0660*/  SYNCS.EXCH.64 URZ, [UR4], UR8 ;  /* 0x0000000804ff75b2 */ /* 0x0087300008000100 */
[----:B------:R3:W1:Y:S01]  /*0670*/  SYNCS.EXCH.64 URZ, [UR4+0x108], UR6 ;  /* 0x0001080604ff75b2 */ /* 0x0006620008000100 */
        /* <DEDUP_REMOVED lines=63> */
[----:B------:R3:W1:Y:S02]  /*0a70*/  SYNCS.EXCH.64 URZ, [UR4+0x208], UR6 ;  /* 0x0002080604ff75b2 */ /* 0x0006640008000100 */
[----:B---34-:R-:W-:Y:S01]  /*0a80*/  NOP ;  /* 0x0000000000007918 */ /* 0x018fe20000000000 */
.L_x_10:
[----:B------:R-:W-:Y:S05]  /*0a90*/  BSYNC.RECONVERGENT B0 ;  /* 0x0000000000007941 */ /* 0x000fea0003800200 */
.L_x_9:
[----:B------:R-:W3:Y:S01]  /*0aa0*/  SHFL.IDX PT, R0, R91, RZ, 0x1f ;  /* 0x00001fff5b007589 */ /* 0x000ee200000e0000 */
[----:B------:R-:W-:Y:S01]  /*0ab0*/  NOP ;  /* 0x0000000000007918 */ /* 0x000fe20000000000 */
[----:B---3--:R-:W-:-:S13]  /*0ac0*/  ISETP.NE.AND P1, PT, R0, 0x1, PT ;  /* 0x000000010000780c */ /* 0x008fda0003f25270 */
[----:B------:R-:W-:Y:S05]  /*0ad0*/  @P1 BRA `(.L_x_11) ;  /* 0x0000000000541947 */ /* 0x000fea0003800000 */
        /* <DEDUP_REMOVED lines=10> */
[----:B------:R-:W-:Y:S01]  /*0b80*/  ELECT P1, URZ, PT ;  /* 0x0000000000ff782f */ /* 0x000fe20003820000 */
[----:B------:R-:W3:Y:S02]  /*0b90*/  FENCE.VIEW.ASYNC.S ;  /* 0x00000000000073c6 */ /* 0x000ee40000000000 */
[----:B---3--:R3:W4:Y:S08]  /*0ba0*/  SYNCS.EXCH.64 URZ, [UR4+0x210], UR8 ;  /* 0x0002100804ff75b2 */ /* 0x0087300008000100 */
[----:B------:R3:W1:Y:S01]  /*0bb0*/  SYNCS.EXCH.64 URZ, [UR4+0x230], UR6 ;  /* 0x0002300604ff75b2 */ /* 0x0006620008000100 */
[----:B------:R3:W1:Y:S01]  /*0bc0*/  SYNCS.EXCH.64 URZ, [UR4+0x218], UR8 ;  /* 0x0002180804ff75b2 */ /* 0x0006620008000100 */
[----:B------:R3:W1:Y:S01]  /*0bd0*/  SYNCS.EXCH.64 URZ, [UR4+0x238], UR6 ;  /* 0x0002380604ff75b2 */ /* 0x0006620008000100 */
[----:B------:R3:W1:Y:S01]  /*0be0*/  SYNCS.EXCH.64 URZ, [UR4+0x220], UR8 ;  /* 0x0002200804ff75b2 */ /* 0x0006620008000100 */
[----:B------:R3:W1:Y:S01]  /*0bf0*/  SYNCS.EXCH.64 URZ, [UR4+0x240], UR6 ;  /* 0x0002400604ff75b2 */ /* 0x0006620008000100 */
[----:B------:R3:W1:Y:S01]  /*0c00*/  SYNCS.EXCH.64 URZ, [UR4+0x228], UR8 ;  /* 0x0002280804ff75b2 */ /* 0x0006620008000100 */
[----:B------:R3:W1:Y:S01]  /*0c10*/  SYNCS.EXCH.64 URZ, [UR4+0x248], UR6 ;  /* 0x0002480604ff75b2 */ /* 0x0006620008000100 */
[----:B------:R-:W-:Y:S01]  /*0c20*/  NOP ;  /* 0x0000000000007918 */ /* 0x000fe20000000000 */
.L_x_11:
[----:B------:R-:W2:Y:S01]  /*0c30*/  SHFL.IDX PT, R0, R91, RZ, 0x1f ;  /* 0x00001fff5b007589 */ /* 0x000ea200000e0000 */
[----:B------:R-:W-:Y:S01]  /*0c40*/  NOP ;  /* 0x0000000000007918 */ /* 0x000fe20000000000 */
[----:B--2---:R-:W-:-:S13]  /*0c50*/  ISETP.NE.AND P1, PT, R0, 0x3, PT ;  /* 0x000000030000780c */ /* 0x004fda0003f25270 */
[----:B------:R-:W-:Y:S05]  /*0c60*/  @P1 BRA `(.L_x_12) ;  /* 0x00000000002c1947 */ /* 0x000fea0003800000 */
[----:B---3--:R-:W-:Y:S01]  /*0c70*/  UMOV UR4, 0x400 ;  /* 0x0000040000047882 */ /* 0x008fe20000000000 */
[----:B------:R-:W-:Y:S01]  /*0c80*/  UMOV UR5, 0x20 ;  /* 0x0000002000057882 */ /* 0x000fe20000000000 */
[----:B------:R-:W-:Y:S02]  /*0c90*/  ULEA UR6, UR58, UR4, 0x18 ;  /* 0x000000043a067291 */ /* 0x000fe4000f8ec0ff */
[----:B------:R-:W-:-:S04]  /*0ca0*/  UIADD3 UR4, UPT, UPT, -UR5, 0x100000, URZ ;  /* 0x0010000005047890 */ /* 0x000fc8000fffe1ff */
[----:B------:R-:W-:Y:S02]  /*0cb0*/  USHF.L.U32 UR5, UR4, 0xb, URZ ;  /* 0x0000000b04057899 */ /* 0x000fe400080006ff */
[----:B------:R-:W-:Y:S01]  /*0cc0*/  USHF.L.U32 UR4, UR4, 0x1, URZ ;  /* 0x0000000104047899 */ /* 0x000fe200080006ff */
[----:B------:R-:W-:Y:S01]  /*0cd0*/  ELECT P1, URZ, PT ;  /* 0x0000000000ff782f */ /* 0x000fe20003820000 */
[----:B------:R-:W2:Y:S10]  /*0ce0*/  FENCE.VIEW.ASYNC.S ;  /* 0x00000000000073c6 */ /* 0x000eb40000000000 */
[----:B--2---:R2:W3:Y:S01]  /*0cf0*/  SYNCS.EXCH.64 URZ, [UR6+0x250], UR4 ;  /* 0x0002500406ff75b2 */ /* 0x0044e20008000100 */
[----:B------:R2:W1:Y:S01]  /*0d00*/  SYNCS.EXCH.64 URZ, [UR6+0x258], UR4 ;  /* 0x0002580406ff75b2 */ /* 0x0004620008000100 */
[----:B------:R-:W-:Y:S01]  /*0d10*/  NOP ;  /* 0x0000000000007918 */ /* 0x000fe20000000000 */
.L_x_12:
[----:B------:R-:W4:Y:S01]  /*0d20*/  SHFL.IDX PT, R0, R91, RZ, 0x1f ;  /* 0x00001fff5b007589 */ /* 0x000f2200000e0000 */
[----:B------:R-:W-:Y:S01]  /*0d30*/  NOP ;  /* 0x0000000000007918 */ /* 0x000fe20000000000 */
[----:B----4-:R-:W-:-:S13]  /*0d40*/  ISETP.NE.AND P1, PT, R0, 0x4, PT ;  /* 0x000000040000780c */ /* 0x010fda0003f25270 */
[----:B------:R-:W-:Y:S05]  /*0d50*/  @P1 BRA `(.L_x_13) ;  /* 0x0000000000481947 */ /* 0x000fea0003800000 */
[----:B--23--:R-:W-:Y:S01]  /*0d60*/  UMOV UR4, 0x720 ;  /* 0x0000072000047882 */ /* 0x00cfe20000000000 */
[----:B------:R-:W-:Y:S01]  /*0d70*/  UMOV UR6, 0x400 ;  /* 0x0000040000067882 */ /* 0x000fe20000000000 */
[----:B------:R-:W-:Y:S01]  /*0d80*/  USEL UR4, UR4, 0x620, UP4 ;  /* 0x0000062004047887 */ /* 0x000fe2000a000000 */
        /* <DEDUP_REMOVED lines=9> */
[----:B------:R-:W2:Y:S02]  /*0e20*/  FENCE.VIEW.ASYNC.S ;  /* 0x00000000000073c6 */ /* 0x000ea40000000000 */
[----:B--2---:R4:W2:Y:S08]  /*0e30*/  SYNCS.EXCH.64 URZ, [UR6+0x260], UR8 ;  /* 0x0002600806ff75b2 */ /* 0x0048b00008000100 */
[----:B------:R4:W3:Y:S01]  /*0e40*/  SYNCS.EXCH.64 URZ, [UR6+0x270], UR4 ;  /* 0x0002700406ff75b2 */ /* 0x0008e20008000100 */
[----:B------:R4:W1:Y:S01]  /*0e50*/  SYNCS.EXCH.64 URZ, [UR6+0x268], UR8 ;  /* 0x0002680806ff75b2 */ /* 0x0008620008000100 */
[----:B------:R4:W1:Y:S02]  /*0e60*/  SYNCS.EXCH.64 URZ, [UR6+0x278], UR4 ;  /* 0x0002780406ff75b2 */ /* 0x0008640008000100 */
[----:B----4-:R-:W-:Y:S01]  /*0e70*/  NOP ;  /* 0x0000000000007918 */ /* 0x010fe20000000000 */
.L_x_13:
[----:B------:R-:W4:Y:S01]  /*0e80*/  SHFL.IDX PT, R0, R91, RZ, 0x1f ;  /* 0x00001fff5b007589 */ /* 0x000f2200000e0000 */
[----:B------:R-:W-:Y:S01]  /*0e90*/  NOP ;  /* 0x0000000000007918 */ /* 0x000fe20000000000 */
[----:B----4-:R-:W-:-:S13]  /*0ea0*/  ISETP.NE.AND P1, PT, R0, 0x5, PT ;  /* 0x000000050000780c */ /* 0x010fda0003f25270 */
[----:B------:R-:W-:Y:S05]  /*0eb0*/  @P1 BRA `(.L_x_14) ;  /* 0x0000000000541947 */ /* 0x000fea0003800000 */
[----:B--23--:R-:W-:Y:S01]  /*0ec0*/  UMOV UR4, 0x400 ;  /* 0x0000040000047882 */ /* 0x00cfe20000000000 */
        /* <DEDUP_REMOVED lines=14> */
[----:B------:R4:W1:Y:S01]  /*0fb0*/  SYNCS.EXCH.64 URZ, [UR4+0x2a8], UR8 ;  /* 0x0002a80804ff75b2 */ /* 0x0008620008000100 */
[----:B------:R4:W1:Y:S01]  /*0fc0*/  SYNCS.EXCH.64 URZ, [UR4+0x290], UR6 ;  /* 0x0002900604ff75b2 */ /* 0x0008620008000100 */
[----:B------:R4:W1:Y:S01]  /*0fd0*/  SYNCS.EXCH.64 URZ, [UR4+0x2b0], UR8 ;  /* 0x0002b00804ff75b2 */ /* 0x0008620008000100 */
[----:B------:R4:W1:Y:S01]  /*0fe0*/  SYNCS.EXCH.64 URZ, [UR4+0x298], UR6 ;  /* 0x0002980604ff75b2 */ /* 0x0008620008000100 */
[----:B------:R4:W1:Y:S02]  /*0ff0*/  SYNCS.EXCH.64 URZ, [UR4+0x2b8], UR8 ;  /* 0x0002b80804ff75b2 */ /* 0x0008640008000100 */
[----:B----4-:R-:W-:Y:S01]  /*1000*/  NOP ;  /* 0x0000000000007918 */ /* 0x010fe20000000000 */
.L_x_14:
[----:B------:R-:W4:Y:S01]  /*1010*/  SHFL.IDX PT, R0, R91, RZ, 0x1f ;  /* 0x00001fff5b007589 */ /* 0x000f2200000e0000 */
[----:B------:R-:W-:Y:S01]  /*1020*/  ISETP.NE.OR P0, PT, RZ, UR22, !P0 ;  /* 0x00000016ff007c0c */ /* 0x000fe2000c705670 */
[----:B------:R-:W-:Y:S01]  /*1030*/  NOP ;  /* 0x0000000000007918 */ /* 0x000fe20000000000 */
[----:B----4-:R-:W-:-:S13]  /*1040*/  ISETP.NE.AND P1, PT, R0, 0x3, PT ;  /* 0x000000030000780c */ /* 0x010fda0003f25270 */
[----:B------:R-:W-:Y:S05]  /*1050*/  @P1 BRA `(.L_x_15) ;  /* 0x0000000000341947 */ /* 0x000fea0003800000 */
[----:B--23--:R-:W-:Y:S01]  /*1060*/  UMOV UR4, 0x400 ;  /* 0x0000040000047882 */ /* 0x00cfe20000000000 */
[----:B------:R-:W-:Y:S01]  /*1070*/  UMOV UR6, 0x20 ;  /* 0x0000002000067882 */ /* 0x000fe20000000000 */
[----:B------:R-:W-:Y:S02]  /*1080*/  ULEA UR4, UR58, UR4, 0x18 ;  /* 0x000000043a047291 */ /* 0x000fe4000f8ec0ff */
[----:B------:R-:W-:-:S04]  /*1090*/  UIADD3 UR6, UPT, UPT, -UR6, 0x100000, URZ ;  /* 0x0010000006067890 */ /* 0x000fc8000fffe1ff */
[----:B------:R-:W-:Y:S02]  /*10a0*/  USHF.L.U32 UR7, UR6, 0xb, URZ ;  /* 0x0000000b06077899 */ /* 0x000fe400080006ff */
[----:B------:R-:W-:Y:S01]  /*10b0*/  USHF.L.U32 UR6, UR6, 0x1, URZ ;  /* 0x0000000106067899 */ /* 0x000fe200080006ff */
[----:B------:R-:W-:Y:S01]  /*10c0*/  ELECT P1, URZ, PT ;  /* 0x0000000000ff782f */ /* 0x000fe20003820000 */
[----:B------:R-:W2:Y:S10]  /*10d0*/  FENCE.VIEW.ASYNC.S ;  /* 0x00000000000073c6 */ /* 0x000eb40000000000 */
[----:B--2---:R4:W2:Y:S01]  /*10e0*/  SYNCS.EXCH.64 URZ, [UR4+0x2c0], UR6 ;  /* 0x0002c00604ff75b2 */ /* 0x0048a20008000100 */
[----:B------:R4:W3:Y:S01]  /*10f0*/  SYNCS.EXCH.64 URZ, [UR4+0x2d0], UR6 ;  /* 0x0002d00604ff75b2 */ /* 0x0008e20008000100 */
[----:B------:R4:W1:Y:S01]  /*1100*/  SYNCS.EXCH.64 URZ, [UR4+0x2c8], UR6 ;  /* 0x0002c80604ff75b2 */ /* 0x0008620008000100 */
[----:B------:R4:W1:Y:S02]  /*1110*/  SYNCS.EXCH.64 URZ, [UR4+0x2d8], UR6 ;  /* 0x0002d80604ff75b2 */ /* 0x0008640008000100 */
[----:B----4-:R-:W-:Y:S01]  /*1120*/  NOP ;  /* 0x0000000000007918 */ /* 0x010fe20000000000 */
.L_x_15:
[----:B------:R-:W-:Y:S01]  /*1130*/  VOTEU.ALL UP0, P0 ;  /* 0x0000000000ff7886 */ /* 0x000fe20000000000 */
[----:B--23--:R-:W-:Y:S01]  /*1140*/  UMOV UR4, 0x20 ;  /* 0x0000002000047882 */ /* 0x00cfe20000000000 */
[----:B------:R-:W2:Y:S01]  /*1150*/  LDCU UR7, c[0x0][0x36c] ;  /* 0x00006d80ff0777ac */ /* 0x000ea20008000800 */
[----:B------:R-:W-:Y:S01]  /*1160*/  NOP ;  /* 0x0000000000007918 */ /* 0x000fe20000000000 */
[----:B------:R-:W-:Y:S01]  /*1170*/  LOP3.LUT R0, R99, 0x1f, RZ, 0xc0, !PT ;  /* 0x0000001f63007812 */ /* 0x000fe200078ec0ff */
[----:B------:R-:W-:Y:S01]  /*1180*/  @!UP0 UMOV UR6, 0x400 ;  /* 0x0000040000068882 */ /* 0x000fe20000000000 */
[----:B------:R-:W-:-:S04]  /*1190*/  @!UP0 UIADD3 UR4, UPT, UPT, -UR4, 0x100000, URZ ;  /* 0x0010000004048890 */ /* 0x000fc8000fffe1ff */
[----:B------:R-:W-:Y:S02]  /*11a0*/  @!UP0 USHF.L.U32 UR5, UR4, 0xb, URZ ;  /* 0x0000000b04058899 */ /* 0x000fe400080006ff */
[----:B------:R-:W-:Y:S02]  /*11b0*/  @!UP0 USHF.L.U32 UR4, UR4, 0x1, URZ ;  /* 0x0000000104048899 */ /* 0x000fe400080006ff */
[----:B------:R-:W-:Y:S01]  /*11c0*/  @!UP0 ULEA UR6, UR58, UR6, 0x18 ;  /* 0x000000063a068291 */ /* 0x000fe2000f8ec0ff */
[----:B------:R-:W-:Y:S01]  /*11d0*/  VOTEU.ALL UP0, P0 ;  /* 0x0000000000ff7886 */ /* 0x000fe20000000000 */
[----:B------:R-:W-:Y:S02]  /*11e0*/  UISETP.NE.AND UP5, UPT, UR22, URZ, UPT ;  /* 0x000000ff1600728c */ /* 0x000fe4000bfa5270 */
[----:B--2---:R-:W-:Y:S01]  /*11f0*/  UISETP.EQ.U32.AND UP6, UPT, UR7, 0x1, UPT ;  /* 0x000000010700788c */ /* 0x004fe2000bfc2070 */
[----:B------:R-:W2:Y:S07]  /*1200*/  FENCE.VIEW.ASYNC.S ;  /* 0x00000000000073c6 */ /* 0x000eae0000000000 */
[----:B--2---:R2:W3:Y:S01]  /*1210*/  @!UP0 SYNCS.EXCH.64 URZ, [UR6+0x2e0], UR4 ;  /* 0x0002e00406ff85b2 */ /* 0x0044e20008000100 */
[----:B------:R-:W-:Y:S05]  /*1220*/  BRA.U !UP6, `(.L_x_16) ;  /* 0x000000010e087547 */ /* 0x000fea000b800000 */
[----:B-1-3--:R-:W-:Y:S01]  /*1230*/  UCGABAR_ARV ;  /* 0x00000000000079c7 */ /* 0x00afe20008000000 */
[----:B------:R-:W-:Y:S05]  /*1240*/  BRA `(.L_x_17) ;  /* 0x0000000000047947 */ /* 0x000fea0003800000 */
.L_x_16:
[----:B-1-3--:R-:W-:Y:S01]  /*1250*/  NOP ;  /* 0x0000000000007918 */ /* 0x00afe20000000000 */
.L_x_17:
[----:B------:R-:W1:Y:S01]  /*1260*/  S2UR UR25, SR_CTAID.X ;  /* 0x00000000001979c3 */ /* 0x000e620000002500 */
[----:B------:R-:W-:-:S05]  /*1270*/  CS2R.32 R3, SR_CgaSize ;  /* 0x0000000000037805 */ /* 0x000fca0000008a00 */
[----:B------:R-:W-:-:S05]  /*1280*/  IMAD R3, R3, -0xa0, RZ ;  /* 0xffffff6003037824 */ /* 0x000fca00078e02ff */
[----:B--2---:R-:W-:-:S14]  /*1290*/  R2UR UR5, R3 ;  /* 0x00000000030572ca */ /* 0x004fdc00000e0000 */
[----:B------:R-:W2:Y:S01]  /*12a0*/  LDCU UR5, c[0x0][UR5+0x2b0] ;  /* 0x00005600050577ac */ /* 0x000ea20008000800 */
[----:B------:R-:W-:-:S05]  /*12b0*/  CS2R.32 R3, SR_CgaSize ;  /* 0x0000000000037805 */ /* 0x000fca0000008a00 */
[----:B------:R-:W-:-:S05]  /*12c0*/  IMAD R3, R3, -0xa0, RZ ;  /* 0xffffff6003037824 */ /* 0x000fca00078e02ff */
[----:B------:R-:W-:-:S14]  /*12d0*/  R2UR UR4, R3 ;  /* 0x00000000030472ca */ /* 0x000fdc00000e0000 */
[----:B------:R-:W3:Y:S01]  /*12e0*/  LDCU UR4, c[0x0][UR4+0x2b4] ;  /* 0x00005680040477ac */ /* 0x000ee20008000800 */
[----:B------:R-:W4:Y:S01]  /*12f0*/  S2UR UR32, SR_CTAID.Y ;  /* 0x00000000002079c3 */ /* 0x000f220000002600 */
[----:B------:R-:W-:-:S05]  /*1300*/  CS2R.32 R3, SR_CgaSize ;  /* 0x0000000000037805 */ /* 0x000fca0000008a00 */
[----:B------:R-:W-:-:S05]  /*1310*/  IMAD R3, R3, -0xa0, RZ ;  /* 0xffffff6003037824 */ /* 0x000fca00078e02ff */
[----:B------:R-:W-:-:S14]  /*1320*/  R2UR UR62, R3 ;  /* 0x00000000033e72ca */ /* 0x000fdc00000e0000 */
[----:B------:R-:W3:Y:S01]  /*1330*/  LDCU UR62, c[0x0][UR62+0x2a0] ;  /* 0x000054003e3e77ac */ /* 0x000ee20008000800 */
[----:B------:R-:W-:-:S05]  /*1340*/  CS2R.32 R3, SR_CgaSize ;  /* 0x0000000000037805 */ /* 0x000fca0000008a00 */
[----:B------:R-:W-:-:S05]  /*1350*/  IMAD R3, R3, -0xa0, RZ ;  /* 0xffffff6003037824 */ /* 0x000fca00078e02ff */
[----:B------:R-:W-:-:S14]  /*1360*/  R2UR UR59, R3 ;  /* 0x00000000033b72ca */ /* 0x000fdc00000e0000 */
[----:B------:R-:W3:Y:S01]  /*1370*/  LDCU UR59, c[0x0][UR59+0x2a4] ;  /* 0x000054803b3b77ac */ /* 0x000ee20008000800 */
[----:B------:R-:W-:Y:S01]  /*1380*/  UISETP.GT.U32.AND UP0, UPT, UR27, 0xffff, UPT ;  /* 0x0000ffff1b00788c */ /* 0x000fe2000bf04070 */
[----:B------:R-:W3:Y:S01]  /*1390*/  LDCU UR23, c[0x0][0xb24] ;  /* 0x00016480ff1777ac */ /* 0x000ee20008000800 */
[----:B------:R-:W3:Y:S01]  /*13a0*/  LDCU UR45, c[0x0][0xb24] ;  /* 0x00016480ff2d77ac */ /* 0x000ee20008000800 */
[----:B-1----:R-:W-:Y:S01]  /*13b0*/  I2FP.F32.U32 R3, UR25 ;  /* 0x0000001900037c45 */ /* 0x002fe20008201000 */
[----:B------:R-:W1:Y:S04]  /*13c0*/  LDCU UR30, c[0x0][0xb30] ;  /* 0x00016600ff1e77ac */ /* 0x000e680008000800 */
[----:B--2---:R-:W-:Y:S01]  /*13d0*/  FMUL R3, R3, UR5 ;  /* 0x0000000503037c20 */ /* 0x004fe20008400000 */
[----:B------:R-:W-:Y:S01]  /*13e0*/  USEL UR5, UR27, 0xffff, !UP0 ;  /* 0x0000ffff1b057887 */ /* 0x000fe2000c000000 */
[----:B----4-:R-:W-:Y:S01]  /*13f0*/  I2FP.F32.U32 R2, UR32 ;  /* 0x0000002000027c45 */ /* 0x010fe20008201000 */
[----:B------:R-:W-:-:S03]  /*1400*/  USHF.L.U32 UR28, UR58, 0x8, URZ ;  /* 0x000000083a1c7899 */ /* 0x000fc600080006ff */
[----:B------:R-:W2:Y:S01]  /*1410*/  F2I.U32.TRUNC.NTZ R3, R3 ;  /* 0x0000000300037305 */ /* 0x000ea2000020f000 */
[----:B------:R-:W-:Y:S01]  /*1420*/  ULOP3.LUT UR24, UR5, 0xffff, URZ, 0xc0, !UPT ;  /* 0x0000ffff05187892 */ /* 0x000fe2000f8ec0ff */
[----:B---3--:R-:W-:Y:S01]  /*1430*/  FMUL R2, R2, UR4 ;  /* 0x0000000402027c20 */ /* 0x008fe20008400000 */
[----:B------:R-:W-:-:S05]  /*1440*/  UMOV UR11, 0x55 ;  /* 0x00000055000b7882 */ /* 0x000fca0000000000 */
[----:B------:R-:W3:Y:S01]  /*1450*/  F2I.U32.TRUNC.NTZ R2, R2 ;  /* 0x0000000200027305 */ /* 0x000ee2000020f000 */
[----:B--2---:R-:W-:Y:S02]  /*1460*/  R2UR UR4, R3 ;  /* 0x00000000030472ca */ /* 0x004fe400000e0000 */
[----:B------:R-:W-:Y:S02]  /*1470*/  PRMT R3, RZ, 0x7610, R3 ;  /* 0x00007610ff037816 */ /* 0x000fe40000000003 */
[----:B---3--:R-:W-:Y:S02]  /*1480*/  R2UR UR6, R2 ;  /* 0x00000000020672ca */ /* 0x008fe400000e0000 */
[----:B------:R-:W-:-:S07]  /*1490*/  PRMT R2, RZ, 0x7610, R2 ;  /* 0x00007610ff027816 */ /* 0x000fce0000000002 */
[----:B------:R-:W-:-:S04]  /*14a0*/  UIADD3 UR5, UPT, UPT, -UR4, URZ, URZ ;  /* 0x000000ff04057290 */ /* 0x000fc8000fffe1ff */
[----:B------:R-:W-:Y:S02]  /*14b0*/  UIMAD UR62, UR62, UR5, UR25 ;  /* 0x000000053e3e72a4 */ /* 0x000fe4000f8e0219 */
[----:B------:R-:W-:-:S04]  /*14c0*/  UIADD3 UR4, UPT, UPT, -UR6, URZ, URZ ;  /* 0x000000ff06047290 */ /* 0x000fc8000fffe1ff */
[----:B------:R-:W-:Y:S01]  /*14d0*/  UIMAD UR59, UR59, UR4, UR32 ;  /* 0x000000043b3b72a4 */ /* 0x000fe2000f8e0220 */
[----:B-1----:R-:W-:Y:S11]  /*14e0*/  BRA.U UP5, `(.L_x_18) ;  /* 0x00000001055c7547 */ /* 0x002ff6000b800000 */
[----:B------:R-:W-:Y:S02]  /*14f0*/  UISETP.GT.U32.AND UP0, UPT, UR62, 0x1, UPT ;  /* 0x000000013e00788c */ /* 0x000fe4000bf04070 */
[----:B------:R-:W-:Y:S02]  /*1500*/  ULOP3.LUT UR10, UR62, 0xfffffffe, URZ, 0xc0, !UPT ;  /* 0xfffffffe3e0a7892 */ /* 0x000fe4000f8ec0ff */
[----:B------:R-:W-:Y:S02]  /*1510*/  UISETP.NE.AND UP3, UPT, UR59, URZ, UP0 ;  /* 0x000000ff3b00728c */ /* 0x000fe40008765270 */
[----:B------:R-:W-:Y:S02]  /*1520*/  UISETP.NE.AND UP2, UPT, UR59, 0x1, UP0 ;  /* 0x000000013b00788c */ /* 0x000fe40008745270 */
[----:B------:R-:W-:Y:S02]  /*1530*/  UISETP.NE.AND UP1, UPT, UR59, 0x2, UP0 ;  /* 0x000000023b00788c */ /* 0x000fe40008725270 */
[----:B------:R-:W-:-:S02]  /*1540*/  UISETP.NE.AND UP0, UPT, UR59, 0x3, UP0 ;  /* 0x000000033b00788c */ /* 0x000fc40008705270 */
[----:B------:R-:W-:Y:S02]  /*1550*/  USEL UR6, URZ, 0x1, UP3 ;  /* 0x00000001ff067887 */ /* 0x000fe40009800000 */
[----:B------:R-:W-:Y:S02]  /*1560*/  USEL UR5, URZ, 0x4, UP2 ;  /* 0x00000004ff057887 */ /* 0x000fe40009000000 */
[----:B------:R-:W-:Y:S02]  /*1570*/  USEL UR4, URZ, 0x10, UP1 ;  /* 0x00000010ff047887 */ /* 0x000fe40008800000 */
[----:B------:R-:W-:Y:S02]  /*1580*/  USEL UR9, URZ, 0x40, UP0 ;  /* 0x00000040ff097887 */ /* 0x000fe40008000000 */
[----:B------:R-:W-:Y:S02]  /*1590*/  USEL UR8, URZ, 0x2, UP3 ;  /* 0x00000002ff087887 */ /* 0x000fe40009800000 */
[----:B------:R-:W-:-:S02]  /*15a0*/  UIADD3 UR4, UPT, UPT, UR4, UR5, UR6 ;  /* 0x0000000504047290 */ /* 0x000fc4000fffe006 */
[----:B------:R-:W-:Y:S02]  /*15b0*/  USEL UR6, URZ, 0x20, UP1 ;  /* 0x00000020ff067887 */ /* 0x000fe40008800000 */
[----:B------:R-:W-:Y:S02]  /*15c0*/  USEL UR7, URZ, 0x8, UP2 ;  /* 0x00000008ff077887 */ /* 0x000fe40009000000 */
[----:B------:R-:W-:Y:S02]  /*15d0*/  UIADD3 UR5, UPT, UPT, UR8, UR9, UR4 ;  /* 0x0000000908057290 */ /* 0x000fe4000fffe004 */
[----:B------:R-:W-:Y:S02]  /*15e0*/  ULEA UR4, UR59, UR10, 0x1 ;  /* 0x0000000a3b047291 */ /* 0x000fe4000f8e08ff */
[----:B------:R-:W-:Y:S02]  /*15f0*/  USEL UR8, URZ, 0x80, UP0 ;  /* 0x00000080ff087887 */ /* 0x000fe40008000000 */
[----:B------:R-:W-:-:S03]  /*1600*/  UIADD3 UR5, UPT, UPT, UR6, UR7, UR5 ;  /* 0x0000000706057290 */ /* 0x000fc6000fffe005 */
[----:B------:R-:W-:Y:S01]  /*1610*/  UMOV UR6, 0x3 ;  /* 0x0000000300067882 */ /* 0x000fe20000000000 */
[----:B------:R-:W-:Y:S02]  /*1620*/  UIADD3 UR5, UPT, UPT, UR5, UR8, URZ ;  /* 0x0000000805057290 */ /* 0x000fe4000fffe0ff */
[----:B------:R-:W-:-:S04]  /*1630*/  USHF.L.U32 UR4, UR6, UR4, URZ ;  /* 0x0000000406047299 */ /* 0x000fc800080006ff */
[----:B------:R-:W-:Y:S02]  /*1640*/  MOV R3, UR5 ;  /* 0x0000000500037c02 */ /* 0x000fe40008000f00 */
[----:B------:R-:W-:-:S07]  /*1650*/  MOV R2, UR4 ;  /* 0x0000000400027c02 */ /* 0x000fce0008000f00 */
.L_x_18:
[----:B------:R-:W1:Y:S01]  /*1660*/  S2UR UR36, SR_CTAID.Z ;  /* 0x00000000002479c3 */ /* 0x000e620000002700 */
[----:B------:R-:W-:Y:S02]  /*1670*/  UISETP.GE.AND UP0, UPT, UR23, 0x1, UPT ;  /* 0x000000011700788c */ /* 0x000fe4000bf06270 */
[----:B------:R-:W-:Y:S02]  /*1680*/  UISETP.NE.AND UP3, UPT, UR22, 0x2, UPT ;  /* 0x000000021600788c */ /* 0x000fe4000bf65270 */
[----:B------:R-:W-:Y:S02]  /*1690*/  ULOP3.LUT UR28, UR28, 0x600, URZ, 0xc0, !UPT ;  /* 0x000006001c1c7892 */ /* 0x000fe4000f8ec0ff */
[----:B------:R-:W-:Y:S01]  /*16a0*/  USHF.L.U32 UR24, UR11, UR24, URZ ;  /* 0x000000180b187299 */ /* 0x000fe200080006ff */
[----:B------:R-:W-:Y:S02]  /*16b0*/  UMOV UR20, UR25 ;  /* 0x0000001900147c82 */ /* 0x000fe40008000000 */
[----:B------:R-:W-:Y:S09]  /*16c0*/  BRA.U !UP0, `(.L_x_19) ;  /* 0x0000000108d47547 */ /* 0x000ff2000b800000 */
[----:B------:R-:W2:Y:S01]  /*16d0*/  LDCU.128 UR12, c[0x0][0xb10] ;  /* 0x00016200ff0c77ac */ /* 0x000ea20008000c00 */
[----:B------:R-:W3:Y:S01]  /*16e0*/  LDCU UR6, c[0x0][0x370] ;  /* 0x00006e00ff0677ac */ /* 0x000ee20008000800 */
[----:B------:R-:W4:Y:S01]  /*16f0*/  LDCU UR5, c[0x0][0x374] ;  /* 0x00006e80ff0577ac */ /* 0x000f220008000800 */
[----:B------:R-:W1:Y:S01]  /*1700*/  LDCU UR26, c[0x0][0xb0c] ;  /* 0x00016180ff1a77ac */ /* 0x000e620008000800 */
[----:B------:R-:W1:Y:S01]  /*1710*/  LDCU UR4, c[0x0][0xb20] ;  /* 0x00016400ff0477ac */ /* 0x000e620008000800 */
[----:B------:R-:W1:Y:S01]  /*1720*/  LDCU.64 UR8, c[0x0][0xb28] ;  /* 0x00016500ff0877ac */ /* 0x000e620008000a00 */
[----:B--2---:R-:W-:Y:S02]  /*1730*/  UISETP.NE.AND UP0, UPT, UR14, 0x1, UPT ;  /* 0x000000010e00788c */ /* 0x004fe4000bf05270 */
[----:B----4-:R-:W-:Y:S02]  /*1740*/  UIMAD.WIDE.U32 UR10, UR5, UR15, URZ ;  /* 0x0000000f050a72a5 */ /* 0x010fe4000f8e00ff */
[----:B---3--:R-:W-:-:S02]  /*1750*/  UIMAD.WIDE.U32 UR18, UR6, UR12, URZ ;  /* 0x0000000c061272a5 */ /* 0x008fc4000f8e00ff */
[----:B-1----:R-:W-:Y:S02]  /*1760*/  UISETP.NE.AND UP1, UPT, UR26, 0x1, UPT ;  /* 0x000000011a00788c */ /* 0x002fe4000bf25270 */
[----:B------:R-:W-:Y:S01]  /*1770*/  UISETP.NE.AND UP2, UPT, UR23, 0x1, UPT ;  /* 0x000000011700788c */ /* 0x000fe2000bf45270 */
[----:B------:R-:W-:Y:S02]  /*1780*/  UMOV UR10, UR11 ;  /* 0x0000000b000a7c82 */ /* 0x000fe40008000000 */
[----:B------:R-:W-:Y:S01]  /*1790*/  UMOV UR18, UR19 ;  /* 0x0000001300127c82 */ /* 0x000fe20008000000 */
[----:B------:R-:W-:Y:S02]  /*17a0*/  @UP0 USHF.R.U32.HI UR5, URZ, UR4, UR10 ;  /* 0x00000004ff050299 */ /* 0x000fe4000801160a */
[----:B------:R-:W-:Y:S02]  /*17b0*/  UIMAD.WIDE.U32 UR20, UR32, UR15, URZ ;  /* 0x0000000f201472a5 */ /* 0x000fe4000f8e00ff */
[----:B------:R-:W-:-:S02]  /*17c0*/  UIMAD.WIDE.U32 UR10, UR5, UR8, URZ ;  /* 0x00000008050a72a5 */ /* 0x000fc4000f8e00ff */
[----:B------:R-:W-:Y:S02]  /*17d0*/  @UP1 USHF.R.U32.HI UR6, URZ, UR13, UR18 ;  /* 0x0000000dff061299 */ /* 0x000fe40008011612 */
[----:B------:R-:W-:Y:S02]  /*17e0*/  UIMAD.WIDE.U32 UR16, UR25, UR12, URZ ;  /* 0x0000000c191072a5 */ /* 0x000fe4000f8e00ff */
[----:B------:R-:W-:Y:S01]  /*17f0*/  UIMAD.WIDE.U32 UR18, UR6, UR8, URZ ;  /* 0x00000008061272a5 */ /* 0x000fe2000f8e00ff */
[----:B------:R-:W-:Y:S01]  /*1800*/  UMOV UR20, UR21 ;  /* 0x0000001500147c82 */ /* 0x000fe20008000000 */
[----:B------:R-:W-:Y:S01]  /*1810*/  UMOV UR10, UR11 ;  /* 0x0000000b000a7c82 */ /* 0x000fe20008000000 */
[----:B------:R-:W-:Y:S02]  /*1820*/  USHF.R.U32.HI UR20, URZ, UR4, UR20 ;  /* 0x00000004ff147299 */ /* 0x000fe40008011614 */
[----:B------:R-:W-:Y:S02]  /*1830*/  @UP2 USHF.R.U32.HI UR5, URZ, UR9, UR10 ;  /* 0x00000009ff052299 */ /* 0x000fe4000801160a */
[----:B------:R-:W-:Y:S01]  /*1840*/  UMOV UR7, UR19 ;  /* 0x0000001300077c82 */ /* 0x000fe20008000000 */
[----:B------:R-:W-:Y:S01]  /*1850*/  UMOV UR16, UR17 ;  /* 0x0000001100107c82 */ /* 0x000fe20008000000 */
[----:B------:R-:W-:-:S02]  /*1860*/  @UP2 USHF.R.U32.HI UR6, URZ, UR9, UR7 ;  /* 0x00000009ff062299 */ /* 0x000fc40008011607 */
[----:B------:R-:W-:Y:S02]  /*1870*/  USHF.R.U32.HI UR16, URZ, UR13, UR16 ;  /* 0x0000000dff107299 */ /* 0x000fe40008011610 */
[----:B------:R-:W-:Y:S02]  /*1880*/  USEL UR4, UR32, UR20, !UP0 ;  /* 0x0000001420047287 */ /* 0x000fe4000c000000 */
[----:B------:R-:W-:Y:S02]  /*1890*/  UIMAD UR7, UR5, UR23, URZ ;  /* 0x00000017050772a4 */ /* 0x000fe4000f8e02ff */
[----:B------:R-:W-:Y:S02]  /*18a0*/  USEL UR5, UR25, UR16, !UP1 ;  /* 0x0000001019057287 */ /* 0x000fe4000c800000 */
[----:B------:R-:W-:Y:S02]  /*18b0*/  UIMAD UR12, UR6, UR23, URZ ;  /* 0x00000017060c72a4 */ /* 0x000fe4000f8e02ff */
[----:B------:R-:W-:-:S02]  /*18c0*/  UISETP.GE.AND UP0, UPT, UR4, UR7, UPT ;  /* 0x000000070400728c */ /* 0x000fc4000bf06270 */
[----:B------:R-:W-:Y:S02]  /*18d0*/  UIMAD.WIDE.U32 UR10, UR4, UR8, URZ ;  /* 0x00000008040a72a5 */ /* 0x000fe4000f8e00ff */
[----:B------:R-:W-:Y:S02]  /*18e0*/  UISETP.GE.OR UP0, UPT, UR5, UR12, UP0 ;  /* 0x0000000c0500728c */ /* 0x000fe40008706670 */
[----:B------:R-:W-:Y:S02]  /*18f0*/  UIMAD.WIDE.U32 UR12, UR5, UR8, URZ ;  /* 0x00000008050c72a5 */ /* 0x000fe4000f8e00ff */
[----:B------:R-:W-:Y:S01]  /*1900*/  UIADD3 UR10, UPT, UPT, -UR4, URZ, URZ ;  /* 0x000000ff040a7290 */ /* 0x000fe2000fffe1ff */
[----:B------:R-:W-:Y:S01]  /*1910*/  UMOV UR8, UR11 ;  /* 0x0000000b00087c82 */ /* 0x000fe20008000000 */
[----:B------:R-:W-:Y:S02]  /*1920*/  UIADD3 UR20, UPT, UPT, -UR5, URZ, URZ ;  /* 0x000000ff05147290 */ /* 0x000fe4000fffe1ff */
[----:B------:R-:W-:-:S03]  /*1930*/  USHF.R.U32.HI UR8, URZ, UR9, UR8 ;  /* 0x00000009ff087299 */ /* 0x000fc60008011608 */
[----:B------:R-:W-:Y:S01]  /*1940*/  @!UP0 UMOV UR7, UR13 ;  /* 0x0000000d00078c82 */ /* 0x000fe20008000000 */
[----:B------:R-:W-:Y:S02]  /*1950*/  UIMAD UR32, UR14, UR10, UR32 ;  /* 0x0000000a0e2072a4 */ /* 0x000fe4000f8e0220 */
[----:B------:R-:W-:Y:S02]  /*1960*/  USEL UR8, UR4, UR8, !UP2 ;  /* 0x0000000804087287 */ /* 0x000fe4000d000000 */
[----:B------:R-:W-:Y:S02]  /*1970*/  @!UP0 USHF.R.U32.HI UR7, URZ, UR9, UR7 ;  /* 0x00000009ff078299 */ /* 0x000fe40008011607 */
[----:B------:R-:W-:Y:S02]  /*1980*/  UIADD3 UR9, UPT, UPT, -UR8, URZ, URZ ;  /* 0x000000ff08097290 */ /* 0x000fe4000fffe1ff */
[----:B------:R-:W-:Y:S02]  /*1990*/  @!UP0 USEL UR7, UR5, UR7, !UP2 ;  /* 0x0000000705078287 */ /* 0x000fe4000d000000 */
[----:B------:R-:W-:-:S02]  /*19a0*/  UIMAD UR9, UR23, UR9, UR4 ;  /* 0x00000009170972a4 */ /* 0x000fc4000f8e0204 */
[----:B------:R-:W-:Y:S02]  /*19b0*/  @!UP0 UIADD3 UR8, UPT, UPT, UR8, -UR7, URZ ;  /* 0x8000000708088290 */ /* 0x000fe4000fffe0ff */
[----:B------:R-:W-:Y:S02]  /*19c0*/  @!UP0 UIMAD UR6, UR9, UR6, UR7 ;  /* 0x00000006090682a4 */ /* 0x000fe4000f8e0207 */
[----:B------:R-:W-:Y:S02]  /*19d0*/  @!UP0 UIMAD UR4, UR8, UR23, UR5 ;  /* 0x00000017080482a4 */ /* 0x000fe4000f8e0205 */
[----:B------:R-:W-:Y:S02]  /*19e0*/  UIMAD UR20, UR26, UR20, UR25 ;  /* 0x000000141a1472a4 */ /* 0x000fe4000f8e0219 */
[----:B------:R-:W-:Y:S01]  /*19f0*/  UIMAD UR32, UR4, UR14, UR32 ;  /* 0x0000000e042072a4 */ /* 0x000fe2000f8e0220 */
[----:B------:R-:W-:Y:S02]  /*1a00*/  @!UP0 UMOV UR5, UR6 ;  /* 0x0000000600058c82 */ /* 0x000fe40008000000 */
[----:B------:R-:W-:-:S12]  /*1a10*/  UIMAD UR20, UR5, UR26, UR20 ;  /* 0x0000001a051472a4 */ /* 0x000fd8000f8e0214 */
.L_x_19:
[----:B------:R-:W-:-:S09]  /*1a20*/  UISETP.NE.AND UP0, UPT, UR30, 0x1, UPT ;  /* 0x000000011e00788c */ /* 0x000fd2000bf05270 */
[----:B------:R-:W-:Y:S05]  /*1a30*/  BRA.U UP0, `(.L_x_20) ;  /* 0x0000000100447547 */ /* 0x000fea000b800000 */
[----:B------:R-:W2:Y:S01]  /*1a40*/  LDCU.128 UR8, c[0x0][0xb10] ;  /* 0x00016200ff0877ac */ /* 0x000ea20008000c00 */
[----:B------:R-:W3:Y:S01]  /*1a50*/  LDCU UR12, c[0x0][0xb0c] ;  /* 0x00016180ff0c77ac */ /* 0x000ee20008000800 */
[----:B------:R-:W4:Y:S01]  /*1a60*/  LDCU UR13, c[0x0][0xb20] ;  /* 0x00016400ff0d77ac */ /* 0x000f220008000800 */
[----:B--2---:R-:W-:Y:S02]  /*1a70*/  UIMAD.WIDE.U32 UR6, UR20, UR8, URZ ;  /* 0x00000008140672a5 */ /* 0x004fe4000f8e00ff */
[----:B------:R-:W-:Y:S02]  /*1a80*/  UIMAD.WIDE.U32 UR4, UR32, UR11, URZ ;  /* 0x0000000b200472a5 */ /* 0x000fe4000f8e00ff */
[----:B---3--:R-:W-:Y:S02]  /*1a90*/  UISETP.NE.AND UP1, UPT, UR12, 0x1, UPT ;  /* 0x000000010c00788c */ /* 0x008fe4000bf25270 */
[----:B------:R-:W-:Y:S01]  /*1aa0*/  UISETP.NE.AND UP0, UPT, UR10, 0x1, UPT ;  /* 0x000000010a00788c */ /* 0x000fe2000bf05270 */
[----:B------:R-:W-:-:S02]  /*1ab0*/  UMOV UR6, UR7 ;  /* 0x0000000700067c82 */ /* 0x000fc40008000000 */
[----:B------:R-:W-:Y:S01]  /*1ac0*/  UMOV UR4, UR5 ;  /* 0x0000000500047c82 */ /* 0x000fe20008000000 */
[----:B------:R-:W-:Y:S02]  /*1ad0*/  USHF.R.U32.HI UR6, URZ, UR9, UR6 ;  /* 0x00000009ff067299 */ /* 0x000fe40008011606 */
[----:B----4-:R-:W-:Y:S02]  /*1ae0*/  USHF.R.U32.HI UR4, URZ, UR13, UR4 ;  /* 0x0000000dff047299 */ /* 0x010fe40008011604 */
[----:B------:R-:W-:Y:S02]  /*1af0*/  USEL UR5, UR20, UR6, !UP1 ;  /* 0x0000000614057287 */ /* 0x000fe4000c800000 */
[----:B------:R-:W-:-:S04]  /*1b00*/  USEL UR4, UR32, UR4, !UP0 ;  /* 0x0000000420047287 */ /* 0x000fc8000c000000 */
[----:B------:R-:W-:Y:S02]  /*1b10*/  UIADD3 UR6, UPT, UPT, -UR4, UR5, URZ ;  /* 0x0000000504067290 */ /* 0x000fe4000fffe1ff */
[----:B------:R-:W-:Y:S02]  /*1b20*/  UIADD3 UR4, UPT, UPT, UR4, -UR5, URZ ;  /* 0x8000000504047290 */ /* 0x000fe4000fffe0ff */
[----:B------:R-:W-:Y:S02]  /*1b30*/  UIMAD UR32, UR6, UR10, UR32 ;  /* 0x0000000a062072a4 */ /* 0x000fe4000f8e0220 */
[----:B------:R-:W-:-:S12]  /*1b40*/  UIMAD UR20, UR4, UR12, UR20 ;  /* 0x0000000c041472a4 */ /* 0x000fd8000f8e0214 */
.L_x_20:
[----:B------:R-:W-:Y:S05]  /*1b50*/  BRA.U !UP6, `(.L_x_21) ;  /* 0x000000010e0c7547 */ /* 0x000fea000b800000 */
[----:B------:R-:W-:Y:S01]  /*1b60*/  UCGABAR_WAIT ;  /* 0x0000000000007dc7 */ /* 0x000fe20008000000 */
[----:B------:R-:W-:Y:S01]  /*1b70*/  CCTL.IVALL ;  /* 0x00000000ff00798f */ /* 0x000fe20002000000 */
[----:B------:R-:W-:Y:S05]  /*1b80*/  BRA `(.L_x_22) ;  /* 0x0000000000047947 */ /* 0x000fea0003800000 */
.L_x_21:
[----:B------:R-:W-:Y:S06]  /*1b90*/  BAR.SYNC.DEFER_BLOCKING 0x0 ;  /* 0x0000000000007b1d */ /* 0x000fec0000010000 */
.L_x_22:
[----:B------:R-:W-:Y:S05]  /*1ba0*/  BRA.U UP3, `(.L_x_23) ;  /* 0x0000002103ec7547 */ /* 0x000fea000b800000 */
[----:B------:R-:W2:Y:S01]  /*1bb0*/  LDCU UR6, c[0x0][0x38c] ;  /* 0x00007180ff0677ac */ /* 0x000ea20008000800 */
[----:B------:R-:W-:Y:S01]  /*1bc0*/  PLOP3.LUT P1, PT, PT, PT, UP4, 0x80, 0x8 ;  /* 0x000000000008781c */ /* 0x000fe20003f2f048 */
[----:B------:R-:W-:Y:S01]  /*1bd0*/  IMAD.MOV.U32 R12, RZ, RZ, 0x1 ;  /* 0x00000001ff0c7424 */ /* 0x000fe200078e00ff */
[----:B------:R-:W-:Y:S01]  /*1be0*/  ISETP.NE.AND P2, PT, R0, RZ, P3 ;  /* 0x000000ff0000720c */ /* 0x000fe20001f45270 */
[----:B------:R-:W-:Y:S01]  /*1bf0*/  USHF.L.U32 UR7, UR25, 0x6, URZ ;  /* 0x0000000619077899 */ /* 0x000fe200080006ff */
[----:B------:R-:W-:Y:S01]  /*1c00*/  PLOP3.LUT P1, PT, P1, PT, PT, 0x8, 0x80 ;  /* 0x000000000080781c */ /* 0x000fe20000f2e170 */
[----:B------:R-:W-:Y:S01]  /*1c10*/  UMOV UR13, 0x400 ;  /* 0x00000400000d7882 */ /* 0x000fe20000000000 */
[----:B------:R-:W-:Y:S01]  /*1c20*/  USHF.L.U32 UR46, UR25, 0x7, URZ ;  /* 0x00000007192e7899 */ /* 0x000fe200080006ff */
[----:B------:R-:W-:Y:S01]  /*1c30*/  CS2R R10, SRZ ;  /* 0x00000000000a7805 */ /* 0x000fe2000001ff00 */
[----:B------:R-:W-:Y:S01]  /*1c40*/  UISETP.NE.AND UP1, UPT, UR22, URZ, UPT ;  /* 0x000000ff1600728c */ /* 0x000fe2000bf25270 */
[----:B------:R-:W-:Y:S01]  /*1c50*/  IMAD.MOV.U32 R9, RZ, RZ, RZ ;  /* 0x000000ffff097224 */ /* 0x000fe200078e00ff */
[----:B------:R-:W-:Y:S01]  /*1c60*/  ULEA UR13, UR58, UR13, 0x18 ;  /* 0x0000000d3a0d7291 */ /* 0x000fe2000f8ec0ff */
[----:B------:R-:W-:Y:S01]  /*1c70*/  IMAD.MOV.U32 R8, RZ, RZ, 0x1 ;  /* 0x00000001ff087424 */ /* 0x000fe200078e00ff */
[----:B------:R-:W3:Y:S01]  /*1c80*/  LDCU UR39, c[0x0][0x370] ;  /* 0x00006e00ff2777ac */ /* 0x000ee20008000800 */
[----:B------:R-:W4:Y:S01]  /*1c90*/  LDCU.64 UR26, c[0x0][0x348] ;  /* 0x00006900ff1a77ac */ /* 0x000f220008000a00 */
[----:B--2---:R-:W-:-:S02]  /*1ca0*/  UIADD3 UR5, UPT, UPT, UR6, 0x1f, URZ ;  /* 0x0000001f06057890 */ /* 0x004fc4000fffe0ff */
[----:B------:R-:W-:Y:S02]  /*1cb0*/  UIADD3 UR47, UPT, UPT, UR6, 0x3e, URZ ;  /* 0x0000003e062f7890 */ /* 0x000fe4000fffe0ff */
[----:B------:R-:W-:Y:S01]  /*1cc0*/  USHF.R.S32.HI UR4, URZ, 0x1f, UR5 ;  /* 0x0000001fff047899 */ /* 0x000fe20008011405 */
[----:B------:R-:W2:Y:S03]  /*1cd0*/  LDCU UR38, c[0x0][0x374] ;  /* 0x00006e80ff2677ac */ /* 0x000ea60008000800 */
[----:B------:R-:W-:Y:S02]  /*1ce0*/  ULEA.HI UR4, UR4, UR5, URZ, 0x5 ;  /* 0x0000000504047291 */ /* 0x000fe4000f8f28ff */
[----:B------:R-:W-:Y:S02]  /*1cf0*/  UIADD3 UR5, UPT, UPT, UR6, -0x1, URZ ;  /* 0xffffffff06057890 */ /* 0x000fe4000fffe0ff */
[----:B------:R-:W-:-:S02]  /*1d00*/  USHF.R.S32.HI UR41, URZ, 0x5, UR4 ;  /* 0x00000005ff297899 */ /* 0x000fc40008011404 */
[----:B------:R-:W-:Y:S02]  /*1d10*/  UISETP.GE.U32.AND UP2, UPT, UR5, -0x3f, UPT ;  /* 0xffffffc10500788c */ /* 0x000fe4000bf46070 */
[----:B------:R-:W-:Y:S02]  /*1d20*/  UISETP.LT.U32.AND UP0, UPT, UR41, 0x21, UPT ;  /* 0x000000212900788c */ /* 0x000fe4000bf01070 */
[----:B------:R-:W-:Y:S02]  /*1d30*/  ULOP3.LUT UR5, UR7, 0x40, URZ, 0xc0, !UPT ;  /* 0x0000004007057892 */ /* 0x000fe4000f8ec0ff */
[----:B------:R-:W-:Y:S02]  /*1d40*/  USEL UR40, UR41, 0x21, UP0 ;  /* 0x0000002129287887 */ /* 0x000fe40008000000 */
[----:B------:R-:W-:Y:S02]  /*1d50*/  ULOP3.LUT UR46, UR46, 0x80, URZ, 0xc0, !UPT ;  /* 0x000000802e2e7892 */ /* 0x000fe4000f8ec0ff */
[----:B------:R-:W-:-:S02]  /*1d60*/  UIADD3 UR4, UPT, UPT, UR40, -0x1, URZ ;  /* 0xffffffff28047890 */ /* 0x000fc4000fffe0ff */
[----:B------:R-:W-:Y:S02]  /*1d70*/  @UP2 UIADD3 UR4, UPT, UPT, UR40, URZ, URZ ;  /* 0x000000ff28042290 */ /* 0x000fe4000fffe0ff */
[----:B------:R-:W-:Y:S02]  /*1d80*/  USEL UR21, UR53, 0x2, UP1 ;  /* 0x0000000235157887 */ /* 0x000fe40008800000 */
[----:B------:R-:W-:Y:S02]  /*1d90*/  UIADD3 UR30, UPT, UPT, UR13, 0x6500, UR28 ;  /* 0x000065000d1e7890 */ /* 0x000fe4000fffe01c */
[----:B------:R-:W-:Y:S02]  /*1da0*/  ULEA.HI UR43, UR28, UR5, URZ, 0x1b ;  /* 0x000000051c2b7291 */ /* 0x000fe4000f8fd8ff */
[----:B------:R-:W-:Y:S02]  /*1db0*/  UIADD3 UR44, UPT, UPT, UR41, -UR40, URZ ;  /* 0x80000028292c7290 */ /* 0x000fe4000fffe0ff */
[----:B------:R-:W-:-:S02]  /*1dc0*/  UIADD3 UR29, UPT, UPT, UR4, 0x1, URZ ;  /* 0x00000001041d7890 */ /* 0x000fc4000fffe0ff */
[----:B------:R-:W-:Y:S01]  /*1dd0*/  UIADD3 UR42, UPT, UPT, -UR4, URZ, URZ ;  /* 0x000000ff042a7290 */ /* 0x000fe2000fffe1ff */
[----:B--234-:R-:W-:-:S11]  /*1de0*/  UMOV UR6, URZ ;  /* 0x000000ff00067c82 */ /* 0x01cfd60008000000 */
.L_x_43:
[----:B------:R-:W-:-:S09]  /*1df0*/  UISETP.NE.AND UP0, UPT, UR58, URZ, UPT ;  /* 0x000000ff3a00728c */ /* 0x000fd2000bf05270 */
[----:B-1----:R-:W-:Y:S05]  /*1e00*/  BRA.U UP0, `(.L_x_24) ;  /* 0x0000000100287547 */ /* 0x002fea000b800000 */
[----:B------:R-:W-:Y:S02]  /*1e10*/  LEA R0, R9, UR13, 0x3 ;  /* 0x0000000d09007c11 */ /* 0x000fe4000f8e18ff */
[----:B------:R-:W-:-:S04]  /*1e20*/  SHF.L.U32 R3, R8, 0x1f, RZ ;  /* 0x0000001f08037819 */ /* 0x000fc800000006ff */
[----:B------:R-:W2:Y:S02]  /*1e30*/  SYNCS.PHASECHK.TRANS64.TRYWAIT P0, [R0+URZ+0x2d0], R3 ;  /* 0x0002d003000075a7 */ /* 0x000ea400080011ff */
[----:B--2---:R-:W-:Y:S05]  /*1e40*/  @!P0 BRA `(.L_x_25) ;  /* 0x0000009000d08947 */ /* 0x004fea0003800000 */
.L_x_173:
[----:B------:R3:W-:Y:S01]  /*1e50*/  SYNCS.ARRIVE.TRANS64.A1T0 RZ, [R0+URZ+0x2c0], RZ ;  /* 0x0002c0ff00ff79a7 */ /* 0x0007e200081000ff */
[----:B------:R-:W-:-:S05]  /*1e60*/  VIADD R9, R9, 0x1 ;  /* 0x0000000109097836 */ /* 0x000fca0000000000 */
[----:B------:R-:W-:-:S04]  /*1e70*/  ISETP.NE.AND P0, PT, R9, 0x2, PT ;  /* 0x000000020900780c */ /* 0x000fc80003f05270 */
[----:B--2---:R-:W-:Y:S02]  /*1e80*/  SEL R3, RZ, 0x1, P0 ;  /* 0x00000001ff037807 */ /* 0x004fe40000000000 */
[----:B------:R-:W-:Y:S02]  /*1e90*/  SEL R9, R9, RZ, P0 ;  /* 0x000000ff09097207 */ /* 0x000fe40000000000 */
[----:B------:R-:W-:-:S07]  /*1ea0*/  LOP3.LUT R8, R8, R3, RZ, 0x3c, !PT ;  /* 0x0000000308087212 */ /* 0x000fce00078e3cff */
.L_x_24:
[----:B------:R-:W-:Y:S01]  /*1eb0*/  ULEA UR4, UR6, UR13, 0x3 ;  /* 0x0000000d06047291 */ /* 0x000fe2000f8e18ff */
[----:B---3--:R-:W-:Y:S01]  /*1ec0*/  SHF.L.U32 R0, R12, 0x1f, RZ ;  /* 0x0000001f0c007819 */ /* 0x008fe200000006ff */
[----:B------:R-:W-:Y:S02]  /*1ed0*/  UISETP.GE.U32.AND UP0, UPT, UR47, 0x3f, UPT ;  /* 0x0000003f2f00788c */ /* 0x000fe4000bf06070 */
[----:B------:R-:W-:Y:S01]  /*1ee0*/  ULEA UR11, UR32, UR46, 0x8 ;  /* 0x0000002e200b7291 */ /* 0x000fe2000f8e40ff */
[----:B------:R-:W-:-:S04]  /*1ef0*/  UMOV UR7, URZ ;  /* 0x000000ff00077c82 */ /* 0x000fc80008000000 */
[----:B------:R2:W3:Y:S01]  /*1f00*/  SYNCS.PHASECHK.TRANS64.TRYWAIT P0, [UR4+0x108], R0 ;  /* 0x00010800ff0075a7 */ /* 0x0004e20008001104 */
[----:B------:R-:W-:-:S04]  /*1f10*/  ULEA.HI UR4, UR20, UR20, URZ, 0x1 ;  /* 0x0000001414047291 */ /* 0x000fc8000f8f08ff */
[----:B------:R-:W-:-:S04]  /*1f20*/  USHF.L.U32 UR4, UR4, 0x6, URZ ;  /* 0x0000000604047899 */ /* 0x000fc800080006ff */
[----:B------:R-:W-:-:S04]  /*1f30*/  ULOP3.LUT UR35, UR4, 0xffffff80, URZ, 0xc0, !UPT ;  /* 0xffffff8004237892 */ /* 0x000fc8000f8ec0ff */
[----:B------:R-:W-:Y:S01]  /*1f40*/  UIADD3 UR35, UPT, UPT, UR43, UR35, URZ ;  /* 0x000000232b237290 */ /* 0x000fe2000fffe0ff */
[----:B------:R-:W-:Y:S11]  /*1f50*/  BRA.U !UP0, `(.L_x_26) ;  /* 0x0000000108c47547 */ /* 0x000ff6000b800000 */
[----:B------:R-:W-:Y:S01]  /*1f60*/  UMOV UR16, UR42 ;  /* 0x0000002a00107c82 */ /* 0x000fe20008000000 */
[----:B------:R-:W-:Y:S01]  /*1f70*/  UMOV UR4, UR6 ;  /* 0x0000000600047c82 */ /* 0x000fe20008000000 */
[----:B------:R-:W-:-:S05]  /*1f80*/  UMOV UR34, URZ ;  /* 0x000000ff00227c82 */ /* 0x000fca0008000000 */
.L_x_32:
[----:B------:R-:W-:Y:S01]  /*1f90*/  ULEA UR33, UR4, UR13, 0x3 ;  /* 0x0000000d04217291 */ /* 0x000fe2000f8e18ff */
[----:B------:R-:W-:Y:S01]  /*1fa0*/  @P3 MOV R2, 0x3000 ;  /* 0x0000300000023802 */ /* 0x000fe20000000f00 */
[----:B-1-34-:R-:W-:Y:S10]  /*1fb0*/  @P0 BRA `(.L_x_27) ;  /* 0x00000000000c0947 */ /* 0x01aff40003800000 */
[----:B------:R-:W-:-:S04]  /*1fc0*/  SHF.L.U32 R3, R12, 0x1f, RZ ;  /* 0x0000001f0c037819 */ /* 0x000fc800000006ff */
[----:B------:R-:W3:Y:S02]  /*1fd0*/  SYNCS.PHASECHK.TRANS64.TRYWAIT P0, [UR33+0x108], R3 ;  /* 0x00010803ff0075a7 */ /* 0x000ee40008001121 */
[----:B---3--:R-:W-:Y:S05]  /*1fe0*/  @!P0 BRA `(.L_x_28) ;  /* 0x00000090007c8947 */ /* 0x008fea0003800000 */
.L_x_27:
[----:B------:R3:W-:Y:S01]  /*1ff0*/  @P3 SYNCS.ARRIVE.TRANS64 RZ, [UR33], R2 ;  /* 0x00000002ffff39a7 */ /* 0x0007e20008000021 */
[----:B------:R-:W-:Y:S02]  /*2000*/  ULOP3.LUT UR5, UR21, 0x2, URZ, 0xfc, !UPT ;  /* 0x0000000215057892 */ /* 0x000fe4000f8efcff */
[----:B------:R-:W-:Y:S02]  /*2010*/  UIADD3 UR16, UPT, UPT, UR16, 0x1, URZ ;  /* 0x0000000110107890 */ /* 0x000fe4000fffe0ff */
[----:B------:R-:W-:Y:S02]  /*2020*/  UISETP.NE.AND UP0, UPT, UR5, 0x2, UPT ;  /* 0x000000020500788c */ /* 0x000fe4000bf05270 */
[----:B------:R-:W-:-:S07]  /*2030*/  UISETP.NE.AND UP2, UPT, UR16, 0x1, UPT ;  /* 0x000000011000788c */ /* 0x000fce000bf45270 */
[----:B------:R-:W-:Y:S05]  /*2040*/  BRA.U UP0, `(.L_x_29) ;  /* 0x0000000100047547 */ /* 0x000fea000b800000 */
[----:B-1----:R-:W-:Y:S05]  /*2050*/  BPT.TRAP 0x1 ;  /* 0x000000040000795c */ /* 0x002fea0000300000 */
.L_x_29:
[----:B------:R-:W-:Y:S04]  /*2060*/  BSSY.RECONVERGENT B0, `(.L_x_30) ;  /* 0x0000003000007945 */ /* 0x000fe80003800200 */
[----:B------:R-:W-:Y:S05]  /*2070*/  @!P2 BRA `(.L_x_31) ;  /* 0x000000000004a947 */ /* 0x000fea0003800000 */
[----:B-1----:R-:W-:Y:S05]  /*2080*/  BPT.TRAP 0x1 ;  /* 0x000000040000795c */ /* 0x002fea0000300000 */
.L_x_31:
[----:B-1----:R-:W-:Y:S05]  /*2090*/  BSYNC.RECONVERGENT B0 ;  /* 0x0000000000007941 */ /* 0x002fea0003800200 */
.L_x_30:
[----:B------:R-:W-:Y:S02]  /*20a0*/  UIADD3 UR5, UPT, UPT, UR4, 0x1, URZ ;  /* 0x0000000104057890 */ /* 0x000fe4000fffe0ff */
[----:B------:R-:W-:Y:S02]  /*20b0*/  ULEA UR32, UR4, UR28, 0xb ;  /* 0x0000001c04207291 */ /* 0x000fe4000f8e58ff */
[----:B------:R-:W-:Y:S02]  /*20c0*/  UISETP.NE.AND UP0, UPT, UR5, 0x21, UPT ;  /* 0x000000210500788c */ /* 0x000fe4000bf05270 */
[----:B------:R-:W-:Y:S02]  /*20d0*/  UIADD3 UR14, UP1, UPT, UR26, 0x80, URZ ;  /* 0x000000801a0e7890 */ /* 0x000fe4000ff3e0ff */
[----:B------:R-:W-:Y:S02]  /*20e0*/  USEL UR7, URZ, 0x1, UP0 ;  /* 0x00000001ff077887 */ /* 0x000fe40008000000 */
[----:B------:R-:W-:-:S02]  /*20f0*/  USEL UR6, UR5, URZ, UP0 ;  /* 0x000000ff05067287 */ /* 0x000fc40008000000 */
[----:B------:R-:W-:Y:S02]  /*2100*/  ULEA UR8, UR4, UR13, 0xc ;  /* 0x0000000d04087291 */ /* 0x000fe4000f8e60ff */
[----:B------:R-:W-:Y:S01]  /*2110*/  ULEA UR5, UR6, UR13, 0x3 ;  /* 0x0000000d06057291 */ /* 0x000fe2000f8e18ff */
[----:B------:R-:W-:Y:S01]  /*2120*/  LOP3.LUT R12, R12, UR7, RZ, 0x3c, !PT ;  /* 0x000000070c0c7c12 */ /* 0x000fe2000f8e3cff */
[----:B------:R-:W-:Y:S02]  /*2130*/  UIADD3 UR4, UP0, UPT, UR26, 0x180, URZ ;  /* 0x000001801a047890 */ /* 0x000fe4000ff1e0ff */
[----:B------:R-:W-:Y:S01]  /*2140*/  ULOP3.LUT UR33, UR33, 0xfefffff8, URZ, 0xc0, !UPT ;  /* 0xfefffff821217892 */ /* 0x000fe2000f8ec0ff */
[----:B--2---:R-:W-:Y:S01]  /*2150*/  SHF.L.U32 R0, R12, 0x1f, RZ ;  /* 0x0000001f0c007819 */ /* 0x004fe200000006ff */
[----:B------:R-:W-:Y:S02]  /*2160*/  UIADD3.X UR15, UPT, UPT, URZ, UR27, URZ, UP1, !UPT ;  /* 0x0000001bff0f7290 */ /* 0x000fe40008ffe4ff */
[----:B------:R-:W-:Y:S01]  /*2170*/  UIADD3 UR32, UPT, UPT, UR13, 0x6500, UR32 ;  /* 0x000065000d207890 */ /* 0x000fe2000fffe020 */
[----:B------:R4:W1:Y:S01]  /*2180*/  SYNCS.PHASECHK.TRANS64.TRYWAIT P0, [UR5+0x108], R0 ;  /* 0x00010800ff0075a7 */ /* 0x0008620008001105 */
[----:B------:R-:W-:-:S02]  /*2190*/  UPRMT UR7, URZ, 0x5410, UR24 ;  /* 0x00005410ff077896 */ /* 0x000fc40008000018 */
[----:B------:R-:W-:Y:S02]  /*21a0*/  UIADD3 UR8, UPT, UPT, UR8, 0x16d00, URZ ;  /* 0x00016d0008087890 */ /* 0x000fe4000fffe0ff */
[----:B------:R-:W-:Y:S01]  /*21b0*/  UIADD3.X UR5, UPT, UPT, URZ, UR27, URZ, UP0, !UPT ;  /* 0x0000001bff057290 */ /* 0x000fe200087fe4ff */
[----:B------:R-:W-:Y:S01]  /*21c0*/  UMOV UR18, 0x0 ;  /* 0x0000000000127882 */ /* 0x000fe20000000000 */
[----:B------:R-:W-:Y:S01]  /*21d0*/  UMOV UR19, 0x10000000 ;  /* 0x1000000000137882 */ /* 0x000fe20000000000 */
[----:B------:R-:W-:Y:S01]  /*21e0*/  UMOV UR10, UR34 ;  /* 0x00000022000a7c82 */ /* 0x000fe20008000000 */
[----:B------:R-:W-:Y:S01]  /*21f0*/  UMOV UR12, UR36 ;  /* 0x00000024000c7c82 */ /* 0x000fe20008000000 */
[----:B------:R-:W-:Y:S01]  /*2200*/  UMOV UR9, UR33 ;  /* 0x0000002100097c82 */ /* 0x000fe20008000000 */
[----:B------:R2:W-:Y:S03]  /*2210*/  UTMALDG.3D.MULTICAST.2CTA [UR32], [UR14], UR7, desc[UR18] ;  /* 0x000012200e0073b4 */ /* 0x0005e60008211807 */
[----:B------:R3:W-:Y:S01]  /*2220*/  UTMALDG.3D.2CTA [UR8], [UR4], desc[UR18] ;  /* 0x00001208040075b4 */ /* 0x0007e20008211000 */
[----:B--2---:R-:W-:Y:S01]  /*2230*/  UIADD3 UR34, UPT, UPT, UR34, 0x20, URZ ;  /* 0x0000002022227890 */ /* 0x004fe2000fffe0ff */
[----:B------:R-:W-:Y:S01]  /*2240*/  UMOV UR7, UR29 ;  /* 0x0000001d00077c82 */ /* 0x000fe20008000000 */
[----:B---3--:R-:W-:Y:S01]  /*2250*/  UMOV UR4, UR6 ;  /* 0x0000000600047c82 */ /* 0x008fe20008000000 */
[----:B------:R-:W-:Y:S09]  /*2260*/  BRA.U UP2, `(.L_x_32) ;  /* 0xfffffffd02487547 */ /* 0x000ff2000b83ffff */
.L_x_26:
[----:B------:R-:W-:Y:S01]  /*2270*/  ULEA UR4, UR6, UR13, 0x3 ;  /* 0x0000000d06047291 */ /* 0x000fe2000f8e18ff */
[----:B--2-4-:R-:W-:Y:S01]  /*2280*/  SHF.L.U32 R0, R12, 0x1f, RZ ;  /* 0x0000001f0c007819 */ /* 0x014fe200000006ff */
[----:B------:R-:W-:Y:S01]  /*2290*/  @!P1 SYNCS.ARRIVE.TRANS64.A1T0 RZ, [UR13+0x258], RZ ;  /* 0x000258ffffff99a7 */ /* 0x000fe2000810000d */
[----:B------:R-:W-:-:S06]  /*22a0*/  UISETP.GT.AND UP0, UPT, UR41, UR40, UPT ;  /* 0x000000282900728c */ /* 0x000fcc000bf04270 */
[----:B-1-3--:R1:W2:Y:S03]  /*22b0*/  SYNCS.PHASECHK.TRANS64.TRYWAIT P0, [UR4+0x108], R0 ;  /* 0x00010800ff0075a7 */ /* 0x00a2a60008001104 */
[----:B------:R-:W-:Y:S05]  /*22c0*/  BRA.U !UP0, `(.L_x_33) ;  /* 0x0000000108c07547 */ /* 0x000fea000b800000 */
[----:B------:R-:W-:Y:S01]  /*22d0*/  UIADD3 UR25, UPT, UPT, UR44, UR7, URZ ;  /* 0x000000072c197290 */ /* 0x000fe2000fffe0ff */
[----:B------:R-:W-:-:S11]  /*22e0*/  UMOV UR4, UR6 ;  /* 0x0000000600047c82 */ /* 0x000fd60008000000 */
.L_x_39:
[----:B------:R-:W-:Y:S01]  /*22f0*/  ULEA UR17, UR4, UR13, 0x3 ;  /* 0x0000000d04117291 */ /* 0x000fe2000f8e18ff */
[----:B--2---:R-:W-:Y:S01]  /*2300*/  @P3 MOV R2, 0x3000 ;  /* 0x0000300000023802 */ /* 0x004fe20000000f00 */
[----:B--2-4-:R-:W-:Y:S10]  /*2310*/  @P0 BRA `(.L_x_34) ;  /* 0x00000000000c0947 */ /* 0x014ff40003800000 */
[----:B------:R-:W-:-:S04]  /*2320*/  SHF.L.U32 R3, R12, 0x1f, RZ ;  /* 0x0000001f0c037819 */ /* 0x000fc800000006ff */
[----:B------:R-:W2:Y:S02]  /*2330*/  SYNCS.PHASECHK.TRANS64.TRYWAIT P0, [UR17+0x108], R3 ;  /* 0x00010803ff0075a7 */ /* 0x000ea40008001111 */
[----:B--2---:R-:W-:Y:S05]  /*2340*/  @!P0 BRA `(.L_x_35) ;  /* 0x0000008c00bc8947 */ /* 0x004fea0003800000 */
.L_x_34:
[----:B------:R2:W-:Y:S01]  /*2350*/  @P3 SYNCS.ARRIVE.TRANS64 RZ, [UR17], R2 ;  /* 0x00000002ffff39a7 */ /* 0x0005e20008000011 */
[----:B------:R-:W-:-:S04]  /*2360*/  ULOP3.LUT UR5, UR21, 0x2, URZ, 0xfc, !UPT ;  /* 0x0000000215057892 */ /* 0x000fc8000f8efcff */
[----:B------:R-:W-:-:S09]  /*2370*/  UISETP.NE.AND UP0, UPT, UR5, 0x2, UPT ;  /* 0x000000020500788c */ /* 0x000fd2000bf05270 */
[----:B------:R-:W-:Y:S05]  /*2380*/  BRA.U UP0, `(.L_x_36) ;  /* 0x0000000100047547 */ /* 0x000fea000b800000 */
[----:B------:R-:W-:Y:S05]  /*2390*/  BPT.TRAP 0x1 ;  /* 0x000000040000795c */ /* 0x000fea0000300000 */
.L_x_36:
[----:B------:R-:W-:Y:S04]  /*23a0*/  BSSY.RECONVERGENT B0, `(.L_x_37) ;  /* 0x0000003000007945 */ /* 0x000fe80003800200 */
[----:B------:R-:W-:Y:S05]  /*23b0*/  @!P2 BRA `(.L_x_38) ;  /* 0x000000000004a947 */ /* 0x000fea0003800000 */
[----:B------:R-:W-:Y:S05]  /*23c0*/  BPT.TRAP 0x1 ;  /* 0x000000040000795c */ /* 0x000fea0000300000 */
.L_x_38:
[----:B------:R-:W-:Y:S05]  /*23d0*/  BSYNC.RECONVERGENT B0 ;  /* 0x0000000000007941 */ /* 0x000fea0003800200 */
.L_x_37:
[----:B------:R-:W-:Y:S02]  /*23e0*/  UIADD3 UR5, UPT, UPT, UR4, 0x1, URZ ;  /* 0x0000000104057890 */ /* 0x000fe4000fffe0ff */
[----:B------:R-:W-:Y:S02]  /*23f0*/  UIADD3 UR14, UP1, UPT, UR26, 0x80, URZ ;  /* 0x000000801a0e7890 */ /* 0x000fe4000ff3e0ff */
[----:B------:R-:W-:Y:S02]  /*2400*/  UISETP.NE.AND UP0, UPT, UR5, 0x21, UPT ;  /* 0x000000210500788c */ /* 0x000fe4000bf05270 */
[----:B------:R-:W-:Y:S02]  /*2410*/  ULEA UR16, UR4, UR30, 0xb ;  /* 0x0000001e04107291 */ /* 0x000fe4000f8e58ff */
[----:B------:R-:W-:Y:S02]  /*2420*/  USEL UR8, URZ, 0x1, UP0 ;  /* 0x00000001ff087887 */ /* 0x000fe40008000000 */
[----:B------:R-:W-:-:S02]  /*2430*/  USEL UR6, UR5, URZ, UP0 ;  /* 0x000000ff05067287 */ /* 0x000fc40008000000 */
[----:B------:R-:W-:Y:S02]  /*2440*/  UIADD3 UR22, UP0, UPT, UR26, 0x180, URZ ;  /* 0x000001801a167890 */ /* 0x000fe4000ff1e0ff */
[----:B------:R-:W-:Y:S01]  /*2450*/  LOP3.LUT R12, R12, UR8, RZ, 0x3c, !PT ;  /* 0x000000080c0c7c12 */ /* 0x000fe2000f8e3cff */
[----:B------:R-:W-:Y:S02]  /*2460*/  ULEA UR8, UR4, UR13, 0xc ;  /* 0x0000000d04087291 */ /* 0x000fe4000f8e60ff */
[----:B------:R-:W-:Y:S01]  /*2470*/  ULEA UR5, UR6, UR13, 0x3 ;  /* 0x0000000d06057291 */ /* 0x000fe2000f8e18ff */
[----:B-1----:R-:W-:Y:S01]  /*2480*/  SHF.L.U32 R0, R12, 0x1f, RZ ;  /* 0x0000001f0c007819 */ /* 0x002fe200000006ff */
[----:B------:R-:W-:Y:S02]  /*2490*/  USHF.L.U32 UR18, UR7, 0x5, URZ ;  /* 0x0000000507127899 */ /* 0x000fe400080006ff */
[----:B------:R-:W-:Y:S02]  /*24a0*/  ULOP3.LUT UR17, UR17, 0xfefffff8, URZ, 0xc0, !UPT ;  /* 0xfefffff811117892 */ /* 0x000fe4000f8ec0ff */
[----:B------:R-:W-:-:S02]  /*24b0*/  UIADD3.X UR15, UPT, UPT, URZ, UR27, URZ, UP1, !UPT ;  /* 0x0000001bff0f7290 */ /* 0x000fc40008ffe4ff */
[----:B------:R-:W-:Y:S01]  /*24c0*/  UPRMT UR4, URZ, 0x5410, UR24 ;  /* 0x00005410ff047896 */ /* 0x000fe20008000018 */
[----:B------:R3:W4:Y:S01]  /*24d0*/  SYNCS.PHASECHK.TRANS64.TRYWAIT P0, [UR5+0x108], R0 ;  /* 0x00010800ff0075a7 */ /* 0x0007220008001105 */
[----:B------:R-:W-:Y:S02]  /*24e0*/  UIADD3 UR8, UPT, UPT, UR8, 0x16d00, URZ ;  /* 0x00016d0008087890 */ /* 0x000fe4000fffe0ff */
[----:B------:R-:W-:Y:S01]  /*24f0*/  UIADD3.X UR23, UPT, UPT, URZ, UR27, URZ, UP0, !UPT ;  /* 0x0000001bff177290 */ /* 0x000fe200087fe4ff */
[----:B------:R-:W-:Y:S01]  /*2500*/  UMOV UR32, 0x0 ;  /* 0x0000000000207882 */ /* 0x000fe20000000000 */
[----:B------:R-:W-:Y:S01]  /*2510*/  UMOV UR33, 0x10000000 ;  /* 0x1000000000217882 */ /* 0x000fe20000000000 */
[----:B------:R-:W-:Y:S01]  /*2520*/  UMOV UR19, UR35 ;  /* 0x0000002300137c82 */ /* 0x000fe20008000000 */
[----:B------:R-:W-:Y:S01]  /*2530*/  UMOV UR20, UR36 ;  /* 0x0000002400147c82 */ /* 0x000fe20008000000 */
[----:B------:R-:W-:Y:S01]  /*2540*/  UMOV UR12, UR36 ;  /* 0x00000024000c7c82 */ /* 0x000fe20008000000 */
[----:B------:R-:W-:Y:S01]  /*2550*/  UMOV UR9, UR17 ;  /* 0x0000001100097c82 */ /* 0x000fe20008000000 */
[----:B------:R-:W-:Y:S01]  /*2560*/  UMOV UR10, UR18 ;  /* 0x00000012000a7c82 */ /* 0x000fe20008000000 */
[----:B------:R1:W-:Y:S01]  /*2570*/  UTMALDG.3D.MULTICAST.2CTA [UR16], [UR14], UR4, desc[UR32] ;  /* 0x000020100e0073b4 */ /* 0x0003e20008211804 */
[----:B------:R-:W-:-:S04]  /*2580*/  UIADD3 UR7, UPT, UPT, UR7, 0x1, URZ ;  /* 0x0000000107077890 */ /* 0x000fc8000fffe0ff */
[----:B------:R-:W-:Y:S01]  /*2590*/  UISETP.NE.AND UP0, UPT, UR7, UR25, UPT ;  /* 0x000000190700728c */ /* 0x000fe2000bf05270 */
[----:B------:R3:W-:Y:S01]  /*25a0*/  UTMALDG.3D.2CTA [UR8], [UR22], desc[UR32] ;  /* 0x00002008160075b4 */ /* 0x0007e20008211000 */
[----:B-1----:R-:W-:-:S07]  /*25b0*/  UMOV UR4, UR6 ;  /* 0x0000000600047c82 */ /* 0x002fce0008000000 */
[----:B---3--:R-:W-:Y:S05]  /*25c0*/  BRA.U UP0, `(.L_x_39) ;  /* 0xfffffffd00487547 */ /* 0x008fea000b83ffff */
.L_x_33:
[C---:B------:R-:W-:Y:S01]  /*25d0*/  LEA R3, R11.reuse, UR13, 0x3 ;  /* 0x0000000d0b037c11 */ /* 0x040fe2000f8e18ff */
[----:B------:R-:W-:Y:S01]  /*25e0*/  NOP ;  /* 0x0000000000007918 */ /* 0x000fe20000000000 */
[----:B-1----:R-:W-:Y:S02]  /*25f0*/  SHF.L.U32 R0, R10, 0x1f, RZ ;  /* 0x0000001f0a007819 */ /* 0x002fe400000006ff */
[----:B------:R-:W-:Y:S02]  /*2600*/  LEA R5, R11, UR13, 0x4 ;  /* 0x0000000d0b057c11 */ /* 0x000fe4000f8e20ff */
[----:B--2-4-:R-:W1:Y:S02]  /*2610*/  SYNCS.PHASECHK.TRANS64.TRYWAIT P0, [R3+URZ+0x260], R0 ;  /* 0x00026000030075a7 */ /* 0x014e6400080011ff */
[----:B-1----:R-:W-:Y:S05]  /*2620*/  @!P0 BRA `(.L_x_40) ;  /* 0x0000008c001c8947 */ /* 0x002fea0003800000 */
.L_x_176:
[----:B------:R-:W2:Y:S01]  /*2630*/  LDS.128 R4, [R5+0x2f0] ;  /* 0x0002f00005047984 */ /* 0x000ea20000000c00 */
[----:B------:R-:W-:Y:S01]  /*2640*/  UISETP.GE.AND UP0, UPT, UR45, 0x1, UPT ;  /* 0x000000012d00788c */ /* 0x000fe2000bf06270 */
[----:B------:R-:W-:Y:S01]  /*2650*/  @!PT LDS RZ, [RZ] ;  /* 0x00000000fffff984 */ /* 0x000fe20000000800 */
[----:B------:R-:W-:Y:S01]  /*2660*/  @!PT LDS RZ, [RZ] ;  /* 0x00000000fffff984 */ /* 0x000fe20000000800 */
[----:B------:R-:W-:Y:S01]  /*2670*/  @!PT LDS RZ, [RZ] ;  /* 0x00000000fffff984 */ /* 0x000fe20000000800 */
[----:B------:R-:W-:Y:S01]  /*2680*/  @!PT LDS RZ, [RZ] ;  /* 0x00000000fffff984 */ /* 0x000fe20000000800 */
[----:B------:R3:W-:Y:S06]  /*2690*/  MEMBAR.ALL.CTA ;  /* 0x0000000000007992 */ /* 0x0007ec0000008000 */
[----:B---3--:R-:W3:Y:S01]  /*26a0*/  FENCE.VIEW.ASYNC.S ;  /* 0x00000000000073c6 */ /* 0x008ee20000000000 */
[----:B--2---:R-:W-:-:S13]  /*26b0*/  LOP3.LUT P0, RZ, R6, 0x1, RZ, 0xc0, !PT ;  /* 0x0000000106ff7812 */ /* 0x004fda000780c0ff */
[----:B---3--:R-:W-:Y:S01]  /*26c0*/  VOTEU.ANY UP1, P0 ;  /* 0x0000000000ff7886 */ /* 0x008fe20000020100 */
[----:B------:R-:W-:-:S13]  /*26d0*/  PLOP3.LUT P0, PT, PT, PT, UP1, 0x80, 0x8 ;  /* 0x000000000008781c */ /* 0x000fda0003f0f018 */
[----:B-1----:R-:W-:Y:S02]  /*26e0*/  @P0 LOP3.LUT R0, R5, 0xffff, RZ, 0xc0, !PT ;  /* 0x0000ffff05000812 */ /* 0x002fe400078ec0ff */
[----:B------:R-:W-:Y:S02]  /*26f0*/  @P0 MOV R2, R4 ;  /* 0x0000000400020202 */ /* 0x000fe40000000f00 */
[----:B------:R-:W-:Y:S01]  /*2700*/  @P0 R2UR UR5, R0 ;  /* 0x00000000000502ca */ /* 0x000fe200000e0000 */
[----:B------:R-:W-:Y:S01]  /*2710*/  VIADD R0, R3, 0x270 ;  /* 0x0000027003007836 */ /* 0x000fe20000000000 */
[----:B------:R-:W-:Y:S02]  /*2720*/  @P0 SHF.R.U32.HI R4, RZ, 0x10, R5 ;  /* 0x00000010ff040819 */ /* 0x000fe40000011605 */
[----:B------:R-:W-:Y:S02]  /*2730*/  @P0 R2UR UR7, R2 ;  /* 0x00000000020702ca */ /* 0x000fe400000e0000 */
[----:B------:R-:W-:-:S02]  /*2740*/  PRMT R0, RZ, 0x654, R0 ;  /* 0x00000654ff007816 */ /* 0x000fc40000000000 */
[----:B------:R-:W-:Y:S02]  /*2750*/  @P0 R2UR UR4, R4 ;  /* 0x00000000040402ca */ /* 0x000fe400000e0000 */
[----:B------:R1:W-:Y:S03]  /*2760*/  SYNCS.ARRIVE.TRANS64.RED.A1T0 RZ, [R0+URZ], RZ ;  /* 0x000000ff00ff79a7 */ /* 0x0003e600081004ff */
[----:B------:R-:W-:-:S04]  /*2770*/  @UP1 UMOV UR31, UR5 ;  /* 0x00000005001f1c82 */ /* 0x000fc80008000000 */
[----:B------:R-:W-:-:S04]  /*2780*/  @UP1 UMOV UR37, UR7 ;  /* 0x0000000700251c82 */ /* 0x000fc80008000000 */
[----:B------:R-:W-:Y:S01]  /*2790*/  @UP1 UMOV UR36, UR4 ;  /* 0x0000000400241c82 */ /* 0x000fe20008000000 */
[----:B------:R-:W-:Y:S05]  /*27a0*/  BRA.U !UP0, `(.L_x_41) ;  /* 0x0000000108d47547 */ /* 0x000fea000b800000 */
[----:B------:R-:W2:Y:S01]  /*27b0*/  LDCU.128 UR16, c[0x0][0xb10] ;  /* 0x00016200ff1077ac */ /* 0x000ea20008000c00 */
[----:B------:R-:W3:Y:S01]  /*27c0*/  LDCU UR12, c[0x0][0xb20] ;  /* 0x00016400ff0c77ac */ /* 0x000ee20008000800 */
[----:B------:R-:W4:Y:S01]  /*27d0*/  LDCU UR20, c[0x0][0xb0c] ;  /* 0x00016180ff1477ac */ /* 0x000f220008000800 */
[----:B------:R-:W1:Y:S01]  /*27e0*/  LDCU.64 UR8, c[0x0][0xb28] ;  /* 0x00016500ff0877ac */ /* 0x000e620008000a00 */
[----:B------:R-:W-:Y:S02]  /*27f0*/  UISETP.NE.AND UP3, UPT, UR45, 0x1, UPT ;  /* 0x000000012d00788c */ /* 0x000fe4000bf65270 */
[----:B--2---:R-:W-:Y:S02]  /*2800*/  UIMAD.WIDE.U32 UR10, UR38, UR19, URZ ;  /* 0x00000013260a72a5 */ /* 0x004fe4000f8e00ff */
[----:B------:R-:W-:Y:S02]  /*2810*/  UIMAD.WIDE.U32 UR4, UR39, UR16, URZ ;  /* 0x00000010270472a5 */ /* 0x000fe4000f8e00ff */
[----:B------:R-:W-:-:S02]  /*2820*/  UISETP.NE.AND UP0, UPT, UR18, 0x1, UPT ;  /* 0x000000011200788c */ /* 0x000fc4000bf05270 */
[----:B------:R-:W-:Y:S01]  /*2830*/  UIMAD.WIDE.U32 UR22, UR31, UR19, URZ ;  /* 0x000000131f1672a5 */ /* 0x000fe2000f8e00ff */
[----:B------:R-:W-:Y:S02]  /*2840*/  UMOV UR10, UR11 ;  /* 0x0000000b000a7c82 */ /* 0x000fe40008000000 */
[----:B------:R-:W-:Y:S01]  /*2850*/  UMOV UR4, UR5 ;  /* 0x0000000500047c82 */ /* 0x000fe20008000000 */
[----:B---3--:R-:W-:Y:S02]  /*2860*/  USHF.R.U32.HI UR10, URZ, UR12, UR10 ;  /* 0x0000000cff0a7299 */ /* 0x008fe4000801160a */
[----:B----4-:R-:W-:Y:S02]  /*2870*/  UISETP.NE.AND UP2, UPT, UR20, 0x1, UPT ;  /* 0x000000011400788c */ /* 0x010fe4000bf45270 */
[----:B------:R-:W-:Y:S02]  /*2880*/  USHF.R.U32.HI UR4, URZ, UR17, UR4 ;  /* 0x00000011ff047299 */ /* 0x000fe40008011604 */
[----:B------:R-:W-:-:S02]  /*2890*/  USEL UR5, UR38, UR10, !UP0 ;  /* 0x0000000a26057287 */ /* 0x000fc4000c000000 */
[----:B------:R-:W-:Y:S02]  /*28a0*/  USEL UR7, UR39, UR4, !UP2 ;  /* 0x0000000427077287 */ /* 0x000fe4000d000000 */
[----:B-1----:R-:W-:Y:S01]  /*28b0*/  UIMAD.WIDE.U32 UR10, UR5, UR8, URZ ;  /* 0x00000008050a72a5 */ /* 0x002fe2000f8e00ff */
[----:B------:R-:W-:Y:S01]  /*28c0*/  UMOV UR4, UR23 ;  /* 0x0000001700047c82 */ /* 0x000fe20008000000 */
[----:B------:R-:W-:Y:S02]  /*28d0*/  UIMAD.WIDE.U32 UR14, UR37, UR16, URZ ;  /* 0x00000010250e72a5 */ /* 0x000fe4000f8e00ff */
[----:B------:R-:W-:-:S03]  /*28e0*/  UIMAD.WIDE.U32 UR22, UR7, UR8, URZ ;  /* 0x00000008071672a5 */ /* 0x000fc6000f8e00ff */
[----:B------:R-:W-:Y:S01]  /*28f0*/  UMOV UR10, UR11 ;  /* 0x0000000b000a7c82 */ /* 0x000fe20008000000 */
[----:B------:R-:W-:Y:S02]  /*2900*/  USHF.R.U32.HI UR4, URZ, UR12, UR4 ;  /* 0x0000000cff047299 */ /* 0x000fe40008011604 */
[----:B------:R-:W-:Y:S01]  /*2910*/  @UP3 USHF.R.U32.HI UR5, URZ, UR9, UR10 ;  /* 0x00000009ff053299 */ /* 0x000fe2000801160a */
[----:B------:R-:W-:Y:S01]  /*2920*/  UMOV UR14, UR15 ;  /* 0x0000000f000e7c82 */ /* 0x000fe20008000000 */
[----:B------:R-:W-:Y:S01]  /*2930*/  UMOV UR22, UR23 ;  /* 0x0000001700167c82 */ /* 0x000fe20008000000 */
[----:B------:R-:W-:Y:S02]  /*2940*/  USHF.R.U32.HI UR17, URZ, UR17, UR14 ;  /* 0x00000011ff117299 */ /* 0x000fe4000801160e */
[----:B------:R-:W-:Y:S02]  /*2950*/  USEL UR4, UR31, UR4, !UP0 ;  /* 0x000000041f047287 */ /* 0x000fe4000c000000 */
[----:B------:R-:W-:-:S02]  /*2960*/  @UP3 USHF.R.U32.HI UR7, URZ, UR9, UR22 ;  /* 0x00000009ff073299 */ /* 0x000fc40008011616 */
[----:B------:R-:W-:Y:S02]  /*2970*/  UIMAD UR10, UR45, UR5, URZ ;  /* 0x000000052d0a72a4 */ /* 0x000fe4000f8e02ff */
[----:B------:R-:W-:Y:S02]  /*2980*/  USEL UR5, UR37, UR17, !UP2 ;  /* 0x0000001125057287 */ /* 0x000fe4000d000000 */
[----:B------:R-:W-:Y:S02]  /*2990*/  UIMAD UR12, UR45, UR7, URZ ;  /* 0x000000072d0c72a4 */ /* 0x000fe4000f8e02ff */
[----:B------:R-:W-:Y:S02]  /*29a0*/  UISETP.GE.AND UP0, UPT, UR4, UR10, UPT ;  /* 0x0000000a0400728c */ /* 0x000fe4000bf06270 */
[----:B------:R-:W-:Y:S02]  /*29b0*/  UIMAD.WIDE.U32 UR10, UR4, UR8, URZ ;  /* 0x00000008040a72a5 */ /* 0x000fe4000f8e00ff */
[----:B------:R-:W-:-:S02]  /*29c0*/  UISETP.GE.OR UP0, UPT, UR5, UR12, UP0 ;  /* 0x0000000c0500728c */ /* 0x000fc40008706670 */
        /* <DEDUP_REMOVED lines=19> */
.L_x_41:
[----:B------:R-:W2:Y:S02]  /*2b00*/  LDCU UR4, c[0x0][0xb30] ;  /* 0x00016600ff0477ac */ /* 0x000ea40008000800 */
[----:B--2---:R-:W-:-:S09]  /*2b10*/  UISETP.NE.AND UP0, UPT, UR4, 0x1, UPT ;  /* 0x000000010400788c */ /* 0x004fd2000bf05270 */
        /* <DEDUP_REMOVED lines=14> */
[----:B------:R-:W-:Y:S02]  /*2c00*/  UIADD3 UR7, UPT, UPT, UR5, -UR4, URZ ;  /* 0x8000000405077290 */ /* 0x000fe4000fffe0ff */
[----:B------:R-:W-:Y:S02]  /*2c10*/  UIADD3 UR4, UPT, UPT, -UR5, UR4, URZ ;  /* 0x0000000405047290 */ /* 0x000fe4000fffe1ff */
[----:B------:R-:W-:Y:S02]  /*2c20*/  UIMAD UR31, UR7, UR18, UR31 ;  /* 0x00000012071f72a4 */ /* 0x000fe4000f8e021f */
[----:B------:R-:W-:-:S12]  /*2c30*/  UIMAD UR37, UR4, UR10, UR37 ;  /* 0x0000000a042572a4 */ /* 0x000fd8000f8e0225 */
.L_x_42:
[----:B------:R-:W-:Y:S01]  /*2c40*/  VIADD R11, R11, 0x1 ;  /* 0x000000010b0b7836 */ /* 0x000fe20000000000 */
[----:B------:R-:W-:Y:S01]  /*2c50*/  PLOP3.LUT P1, PT, PT, PT, PT, 0x80, 0x8 ;  /* 0x000000000008781c */ /* 0x000fe20003f2f070 */
[----:B------:R-:W-:Y:S02]  /*2c60*/  UIADD3 UR20, UPT, UPT, UR37, UR62, URZ ;  /* 0x0000003e25147290 */ /* 0x000fe4000fffe0ff */
[----:B------:R-:W-:Y:S01]  /*2c70*/  UIADD3 UR32, UPT, UPT, UR31, UR59, URZ ;  /* 0x0000003b1f207290 */ /* 0x000fe2000fffe0ff */
[----:B------:R-:W-:-:S04]  /*2c80*/  ISETP.NE.AND P0, PT, R11, 0x2, PT ;  /* 0x000000020b00780c */ /* 0x000fc80003f05270 */
[----:B------:R-:W-:Y:S02]  /*2c90*/  SEL R3, RZ, 0x1, P0 ;  /* 0x00000001ff037807 */ /* 0x000fe40000000000 */
[----:B------:R-:W-:Y:S02]  /*2ca0*/  SEL R11, R11, RZ, P0 ;  /* 0x000000ff0b0b7207 */ /* 0x000fe40000000000 */
[----:B------:R-:W-:Y:S01]  /*2cb0*/  LOP3.LUT R10, R10, R3, RZ, 0x3c, !PT ;  /* 0x000000030a0a7212 */ /* 0x000fe200078e3cff */
[----:B------:R-:W-:Y:S06]  /*2cc0*/  BRA.U UP1, `(.L_x_43) ;  /* 0xfffffff101487547 */ /* 0x000fec000b83ffff */
[----:B------:R-:W-:Y:S01]  /*2cd0*/  UIADD3 UR13, UPT, UPT, UR13, 0x108, URZ ;  /* 0x000001080d0d7890 */ /* 0x000fe2000fffe0ff */
[----:B------:R-:W-:-:S03]  /*2ce0*/  SHF.L.U32 R3, R12, 0x1f, RZ ;  /* 0x0000001f0c037819 */ /* 0x000fc600000006ff */
[----:B------:R-:W-:-:S09]  /*2cf0*/  ULEA UR4, UR6, UR13, 0x3 ;  /* 0x0000000d06047291 */ /* 0x000fd2000f8e18ff */
[----:B------:R-:W2:Y:S02]  /*2d00*/  SYNCS.PHASECHK.TRANS64.TRYWAIT P0, [UR4], R3 ;  /* 0x00000003ff0075a7 */ /* 0x000ea40008001104 */
[----:B--2---:R-:W-:Y:S05]  /*2d10*/  @!P0 BRA `(.L_x_44) ;  /* 0x0000008400748947 */ /* 0x004fea0003800000 */
.L_x_178:
[----:B------:R-:W-:-:S04]  /*2d20*/  UIADD3 UR4, UPT, UPT, UR6, 0x1, URZ ;  /* 0x0000000106047890 */ /* 0x000fc8000fffe0ff */
[----:B------:R-:W-:-:S04]  /*2d30*/  UISETP.NE.AND UP0, UPT, UR4, 0x21, UPT ;  /* 0x000000210400788c */ /* 0x000fc8000bf05270 */
[----:B------:R-:W-:Y:S02]  /*2d40*/  USEL UR6, URZ, 0x1, UP0 ;  /* 0x00000001ff067887 */ /* 0x000fe40008000000 */
[----:B------:R-:W-:-:S04]  /*2d50*/  USEL UR4, UR4, URZ, UP0 ;  /* 0x000000ff04047287 */ /* 0x000fc80008000000 */
[----:B------:R-:W-:Y:S01]  /*2d60*/  ULEA UR5, UR4, UR13, 0x3 ;  /* 0x0000000d04057291 */ /* 0x000fe2000f8e18ff */
[----:B------:R-:W-:-:S04]  /*2d70*/  LOP3.LUT R2, R12, UR6, RZ, 0x3c, !PT ;  /* 0x000000060c027c12 */ /* 0x000fc8000f8e3cff */
[----:B-1----:R-:W-:-:S04]  /*2d80*/  SHF.L.U32 R3, R2, 0x1f, RZ ;  /* 0x0000001f02037819 */ /* 0x002fc800000006ff */
[----:B------:R-:W1:Y:S02]  /*2d90*/  SYNCS.PHASECHK.TRANS64.TRYWAIT P0, [UR5], R3 ;  /* 0x00000003ff0075a7 */ /* 0x000e640008001105 */
[----:B-1----:R-:W-:Y:S05]  /*2da0*/  @!P0 BRA `(.L_x_45) ;  /* 0x0000008400688947 */ /* 0x002fea0003800000 */
.L_x_180:
        /* <DEDUP_REMOVED lines=9> */
.L_x_182:
        /* <DEDUP_REMOVED lines=9> */
.L_x_184:
        /* <DEDUP_REMOVED lines=9> */
.L_x_186:
        /* <DEDUP_REMOVED lines=9> */
.L_x_188:
        /* <DEDUP_REMOVED lines=9> */
.L_x_190:
        /* <DEDUP_REMOVED lines=9> */
.L_x_192:
        /* <DEDUP_REMOVED lines=9> */
.L_x_194:
        /* <DEDUP_REMOVED lines=9> */
.L_x_196:
        /* <DEDUP_REMOVED lines=9> */
.L_x_198:
        /* <DEDUP_REMOVED lines=9> */
.L_x_200:
        /* <DEDUP_REMOVED lines=9> */
.L_x_202:
        /* <DEDUP_REMOVED lines=9> */
.L_x_204:
        /* <DEDUP_REMOVED lines=9> */
.L_x_206:
        /* <DEDUP_REMOVED lines=9> */
.L_x_208:
        /* <DEDUP_REMOVED lines=9> */
.L_x_210:
        /* <DEDUP_REMOVED lines=9> */
.L_x_212:
        /* <DEDUP_REMOVED lines=9> */
.L_x_214:
        /* <DEDUP_REMOVED lines=9> */
.L_x_216:
        /* <DEDUP_REMOVED lines=9> */
.L_x_218:
        /* <DEDUP_REMOVED lines=9> */
.L_x_220:
        /* <DEDUP_REMOVED lines=9> */
.L_x_222:
        /* <DEDUP_REMOVED lines=9> */
.L_x_224:
        /* <DEDUP_REMOVED lines=9> */
.L_x_226:
        /* <DEDUP_REMOVED lines=9> */
.L_x_228:
        /* <DEDUP_REMOVED lines=9> */
.L_x_230:
        /* <DEDUP_REMOVED lines=9> */
.L_x_232:
        /* <DEDUP_REMOVED lines=9> */
.L_x_234:
        /* <DEDUP_REMOVED lines=9> */
.L_x_236:
        /* <DEDUP_REMOVED lines=9> */
.L_x_238:
        /* <DEDUP_REMOVED lines=9> */
.L_x_240:
[----:B------:R-:W-:-:S04]  /*3e90*/  UIADD3 UR4, UPT, UPT, UR4, 0x1, URZ ;  /* 0x0000000104047890 */ /* 0x000fc8000fffe0ff */
[----:B------:R-:W-:-:S04]  /*3ea0*/  UISETP.NE.AND UP0, UPT, UR4, 0x21, UPT ;  /* 0x000000210400788c */ /* 0x000fc8000bf05270 */
[----:B------:R-:W-:Y:S02]  /*3eb0*/  USEL UR5, URZ, 0x1, UP0 ;  /* 0x00000001ff057887 */ /* 0x000fe40008000000 */
[----:B------:R-:W-:-:S04]  /*3ec0*/  USEL UR4, UR4, URZ, UP0 ;  /* 0x000000ff04047287 */ /* 0x000fc80008000000 */
[----:B------:R-:W-:Y:S01]  /*3ed0*/  ULEA UR4, UR4, UR13, 0x3 ;  /* 0x0000000d04047291 */ /* 0x000fe2000f8e18ff */
[----:B-1----:R-:W-:-:S04]  /*3ee0*/  LOP3.LUT R3, R2, UR5, RZ, 0x3c, !PT ;  /* 0x0000000502037c12 */ /* 0x002fc8000f8e3cff */
[----:B------:R-:W-:Y:S01]  /*3ef0*/  SHF.L.U32 R3, R3, 0x1f, RZ ;  /* 0x0000001f03037819 */ /* 0x000fe200000006ff */
[----:B------:R-:W-:-:S07]  /*3f00*/  IMAD.U32 R0, RZ, RZ, UR4 ;  /* 0x00000004ff007e24 */ /* 0x000fce000f8e00ff */
.L_x_76:
[----:B-1----:R1:W2:Y:S02]  /*3f10*/  SYNCS.PHASECHK.TRANS64.TRYWAIT P0, [R0+URZ], R3 ;  /* 0x00000003000075a7 */ /* 0x0022a400080011ff */
[----:B--2---:R-:W-:Y:S05]  /*3f20*/  @!P0 NANOSLEEP.SYNCS 0x989680 ;  /* 0x009896800000895d */ /* 0x004fea0003900000 */
[----:B------:R-:W2:Y:S02]  /*3f30*/  @!P0 SYNCS.PHASECHK.TRANS64 P0, [R0+URZ], R3 ;  /* 0x00000003000085a7 */ /* 0x000ea400080010ff */
[----:B--2---:R-:W-:Y:S05]  /*3f40*/  @P0 EXIT ;  /* 0x000000000000094d */ /* 0x004fea0003800000 */
[----:B------:R-:W-:Y:S05]  /*3f50*/  BRA `(.L_x_76) ;  /* 0xfffffffc00ec7947 */ /* 0x000fea000383ffff */
.L_x_23:
[----:B------:R-:W-:-:S04]  /*3f60*/  UISETP.NE.AND UP0, UPT, UR58, URZ, UPT ;  /* 0x000000ff3a00728c */ /* 0x000fc8000bf05270 */
[----:B------:R-:W-:-:S09]  /*3f70*/  UISETP.NE.OR UP0, UPT, UR22, 0x1, UP0 ;  /* 0x000000011600788c */ /* 0x000fd20008705670 */
[----:B------:R-:W-:Y:S05]  /*3f80*/  BRA.U UP0, `(.L_x_77) ;  /* 0x0000000500487547 */ /* 0x000fea000b800000 */
[----:B------:R-:W-:Y:S01]  /*3f90*/  ISETP.GE.U32.AND P2, PT, R0, 0x8, PT ;  /* 0x000000080000780c */ /* 0x000fe20003f46070 */
[----:B------:R-:W-:Y:S01]  /*3fa0*/  IMAD.MOV.U32 R12, RZ, RZ, 0x1 ;  /* 0x00000001ff0c7424 */ /* 0x000fe200078e00ff */
[----:B------:R-:W-:Y:S02]  /*3fb0*/  CS2R R10, SRZ ;  /* 0x00000000000a7805 */ /* 0x000fe4000001ff00 */
[----:B------:R-:W-:Y:S01]  /*3fc0*/  CS2R R8, SRZ ;  /* 0x0000000000087805 */ /* 0x000fe2000001ff00 */
[----:B------:R-:W-:Y:S01]  /*3fd0*/  UMOV UR4, 0x400 ;  /* 0x0000040000047882 */ /* 0x000fe20000000000 */
[----:B------:R-:W-:Y:S01]  /*3fe0*/  UMOV UR5, URZ ;  /* 0x000000ff00057c82 */ /* 0x000fe20008000000 */
[----:B------:R-:W-:-:S12]  /*3ff0*/  ULEA UR6, UR58, UR4, 0x18 ;  /* 0x000000043a067291 */ /* 0x000fd8000f8ec0ff */
.L_x_81:
[----:B------:R-:W-:Y:S02]  /*4000*/  LEA R2, R8, UR6, 0x3 ;  /* 0x0000000608027c11 */ /* 0x000fe4000f8e18ff */
[----:B------:R-:W-:-:S03]  /*4010*/  SHF.L.U32 R5, R9, 0x1f, RZ ;  /* 0x0000001f09057819 */ /* 0x000fc600000006ff */
[----:B------:R-:W-:Y:S01]  /*4020*/  VIADD R4, R2, 0x2d0 ;  /* 0x000002d002047836 */ /* 0x000fe20000000000 */
[----:B------:R-:W2:Y:S02]  /*4030*/  SYNCS.PHASECHK.TRANS64.TRYWAIT P0, [R2+URZ+0x2c0], R5 ;  /* 0x0002c005020075a7 */ /* 0x000ea400080011ff */
[----:B--2---:R-:W-:Y:S05]  /*4040*/  @!P0 BRA `(.L_x_78) ;  /* 0x0000007c00a88947 */ /* 0x004fea0003800000 */
.L_x_241:
[----:B------:R-:W-:Y:S01]  /*4050*/  ULEA UR4, UR5, UR6, 0x3 ;  /* 0x0000000605047291 */ /* 0x000fe2000f8e18ff */
[----:B------:R-:W-:Y:S02]  /*4060*/  PRMT R4, RZ, 0x654, R4 ;  /* 0x00000654ff047816 */ /* 0x000fe40000000004 */
[----:B--2---:R-:W-:Y:S01]  /*4070*/  SHF.L.U32 R5, R12, 0x1f, RZ ;  /* 0x0000001f0c057819 */ /* 0x004fe200000006ff */
[----:B------:R-:W-:Y:S01]  /*4080*/  UIADD3 UR7, UPT, UPT, UR4, 0x260, URZ ;  /* 0x0000026004077890 */ /* 0x000fe2000fffe0ff */
[----:B------:R2:W-:Y:S05]  /*4090*/  SYNCS.ARRIVE.TRANS64.RED.A1T0 RZ, [R4+URZ], RZ ;  /* 0x000000ff04ff79a7 */ /* 0x0005ea00081004ff */
[----:B------:R-:W-:Y:S01]  /*40a0*/  IMAD.U32 R7, RZ, RZ, UR7 ;  /* 0x00000007ff077e24 */ /* 0x000fe2000f8e00ff */
[----:B------:R-:W3:Y:S04]  /*40b0*/  SYNCS.PHASECHK.TRANS64.TRYWAIT P0, [UR4+0x270], R5 ;  /* 0x00027005ff0075a7 */ /* 0x000ee80008001104 */
[----:B------:R-:W-:Y:S01]  /*40c0*/  PRMT R6, R0, 0x654, R7 ;  /* 0x0000065400067816 */ /* 0x000fe20000000007 */
[----:B--2---:R-:W-:Y:S01]  /*40d0*/  @!P2 IMAD.MOV.U32 R4, RZ, RZ, 0x10 ;  /* 0x00000010ff04a424 */ /* 0x004fe200078e00ff */
[----:B---3--:R-:W-:Y:S06]  /*40e0*/  @!P0 BRA `(.L_x_79) ;  /* 0x0000007c00948947 */ /* 0x008fec0003800000 */
.L_x_243:
[----:B------:R-:W-:Y:S01]  /*40f0*/  ULEA UR8, UR5, UR6, 0x4 ;  /* 0x0000000605087291 */ /* 0x000fe2000f8e20ff */
[----:B------:R-:W-:Y:S01]  /*4100*/  SEL R3, R6, R3, !P2 ;  /* 0x0000000306037207 */ /* 0x000fe20005000000 */
[----:B------:R-:W-:Y:S01]  /*4110*/  UIADD3 UR9, UPT, UPT, UR4, 0x260, URZ ;  /* 0x0000026004097890 */ /* 0x000fe2000fffe0ff */
[----:B--2---:R-:W-:Y:S01]  /*4120*/  LEA R2, R11, UR6, 0x3 ;  /* 0x000000060b027c11 */ /* 0x004fe2000f8e18ff */
[----:B------:R-:W-:Y:S01]  /*4130*/  UIADD3 UR8, UPT, UPT, UR8, 0x2f0, URZ ;  /* 0x000002f008087890 */ /* 0x000fe2000fffe0ff */
[----:B------:R-:W-:Y:S01]  /*4140*/  SHF.L.U32 R5, R10, 0x1f, RZ ;  /* 0x0000001f0a057819 */ /* 0x000fe200000006ff */
[----:B------:R2:W-:Y:S01]  /*4150*/  @!P2 SYNCS.ARRIVE.TRANS64.RED RZ, [R3+URZ], R4 ;  /* 0x0000000403ffa9a7 */ /* 0x0005e200080004ff */
[----:B------:R-:W-:Y:S01]  /*4160*/  UIADD3 UR4, UPT, UPT, UR5, 0x1, URZ ;  /* 0x0000000105047890 */ /* 0x000fe2000fffe0ff */
[----:B------:R-:W-:-:S03]  /*4170*/  VIADD R8, R8, 0x1 ;  /* 0x0000000108087836 */ /* 0x000fc60000000000 */
[----:B------:R-:W-:Y:S02]  /*4180*/  UISETP.NE.AND UP0, UPT, UR4, 0x2, UPT ;  /* 0x000000020400788c */ /* 0x000fe4000bf05270 */
[----:B------:R-:W-:Y:S06]  /*4190*/  UGETNEXTWORKID.BROADCAST [UR8], [UR9] ;  /* 0x00000000080073ca */ /* 0x000fec0008000100 */
[----:B------:R-:W-:Y:S01]  /*41a0*/  USEL UR7, URZ, 0x1, UP0 ;  /* 0x00000001ff077887 */ /* 0x000fe20008000000 */
[----:B------:R-:W-:Y:S01]  /*41b0*/  ISETP.NE.AND P0, PT, R8, 0x2, PT ;  /* 0x000000020800780c */ /* 0x000fe20003f05270 */
[----:B------:R-:W-:Y:S01]  /*41c0*/  USEL UR5, UR4, URZ, UP0 ;  /* 0x000000ff04057287 */ /* 0x000fe20008000000 */
[----:B------:R-:W3:Y:S03]  /*41d0*/  SYNCS.PHASECHK.TRANS64.TRYWAIT P1, [R2+URZ+0x260], R5 ;  /* 0x00026005020075a7 */ /* 0x000ee600080211ff */
[----:B------:R-:W-:Y:S01]  /*41e0*/  LOP3.LUT R12, R12, UR7, RZ, 0x3c, !PT ;  /* 0x000000070c0c7c12 */ /* 0x000fe2000f8e3cff */
[----:B--23--:R-:W-:Y:S07]  /*41f0*/  @!P1 BRA `(.L_x_80) ;  /* 0x0000007c00689947 */ /* 0x00cfee0003800000 */
.L_x_244:
[C---:B------:R-:W-:Y:S01]  /*4200*/  LEA R4, R11.reuse, UR6, 0x4 ;  /* 0x000000060b047c11 */ /* 0x040fe2000f8e20ff */
[----:B--2---:R-:W-:Y:S01]  /*4210*/  VIADD R2, R2, 0x270 ;  /* 0x0000027002027836 */ /* 0x004fe20000000000 */
[----:B------:R-:W-:Y:S01]  /*4220*/  SEL R8, R8, RZ, P0 ;  /* 0x000000ff08087207 */ /* 0x000fe20000000000 */
[----:B------:R-:W-:-:S03]  /*4230*/  VIADD R11, R11, 0x1 ;  /* 0x000000010b0b7836 */ /* 0x000fc60000000000 */
[----:B------:R-:W2:Y:S01]  /*4240*/  LDS.128 R4, [R4+0x2f0] ;  /* 0x0002f00004047984 */ /* 0x000ea20000000c00 */
[----:B------:R-:W-:Y:S02]  /*4250*/  PRMT R2, RZ, 0x654, R2 ;  /* 0x00000654ff027816 */ /* 0x000fe40000000002 */
[C---:B------:R-:W-:Y:S01]  /*4260*/  ISETP.NE.AND P1, PT, R11.reuse, 0x2, PT ;  /* 0x000000020b00780c */ /* 0x040fe20003f25270 */
[----:B------:R-:W-:Y:S01]  /*4270*/  @!PT LDS RZ, [RZ] ;  /* 0x00000000fffff984 */ /* 0x000fe20000000800 */
[----:B------:R-:W-:Y:S01]  /*4280*/  @!PT LDS RZ, [RZ] ;  /* 0x00000000fffff984 */ /* 0x000fe20000000800 */
[----:B------:R-:W-:Y:S01]  /*4290*/  @!PT LDS RZ, [RZ] ;  /* 0x00000000fffff984 */ /* 0x000fe20000000800 */
[----:B------:R-:W-:Y:S01]  /*42a0*/  @!PT LDS RZ, [RZ] ;  /* 0x00000000fffff984 */ /* 0x000fe20000000800 */
[----:B------:R3:W-:Y:S06]  /*42b0*/  MEMBAR.ALL.CTA ;  /* 0x0000000000007992 */ /* 0x0007ec0000008000 */
[----:B---3--:R-:W3:Y:S01]  /*42c0*/  FENCE.VIEW.ASYNC.S ;  /* 0x00000000000073c6 */ /* 0x008ee20000000000 */
[----:B------:R-:W-:Y:S01]  /*42d0*/  SEL R11, R11, RZ, P1 ;  /* 0x000000ff0b0b7207 */ /* 0x000fe20000800000 */
[----:B---3--:R3:W-:Y:S01]  /*42e0*/  SYNCS.ARRIVE.TRANS64.RED.A1T0 RZ, [R2+URZ], RZ ;  /* 0x000000ff02ff79a7 */ /* 0x0087e200081004ff */
[----:B--2---:R-:W-:-:S02]  /*42f0*/  LOP3.LUT P3, RZ, R6, 0x1, RZ, 0xc0, !PT ;  /* 0x0000000106ff7812 */ /* 0x004fc4000786c0ff */
[----:B------:R-:W-:-:S04]  /*4300*/  SEL R5, RZ, 0x1, P1 ;  /* 0x00000001ff057807 */ /* 0x000fc80000800000 */
[----:B------:R-:W-:Y:S02]  /*4310*/  LOP3.LUT R10, R10, R5, RZ, 0x3c, !PT ;  /* 0x000000050a0a7212 */ /* 0x000fe400078e3cff */
[----:B---3--:R-:W-:-:S04]  /*4320*/  SEL R2, RZ, 0x1, P0 ;  /* 0x00000001ff027807 */ /* 0x008fc80000000000 */
[----:B------:R-:W-:Y:S01]  /*4330*/  LOP3.LUT R9, R9, R2, RZ, 0x3c, !PT ;  /* 0x0000000209097212 */ /* 0x000fe200078e3cff */
[----:B------:R-:W-:Y:S06]  /*4340*/  @P3 BRA `(.L_x_81) ;  /* 0xfffffffc002c3947 */ /* 0x000fec000383ffff */
[----:B------:R-:W-:Y:S01]  /*4350*/  ULEA UR4, UR5, UR6, 0x3 ;  /* 0x0000000605047291 */ /* 0x000fe2000f8e18ff */
[----:B------:R-:W-:-:S08]  /*4360*/  SHF.L.U32 R3, R12, 0x1f, RZ ;  /* 0x0000001f0c037819 */ /* 0x000fd000000006ff */
[----:B------:R-:W2:Y:S02]  /*4370*/  SYNCS.PHASECHK.TRANS64 P0, [UR4+0x270], R3 ;  /* 0x00027003ff0075a7 */ /* 0x000ea40008001004 */
[----:B--2---:R-:W-:Y:S05]  /*4380*/  @P0 BRA `(.L_x_82) ;  /* 0x0000000000080947 */ /* 0x004fea0003800000 */
[----:B------:R-:W2:Y:S02]  /*4390*/  SYNCS.PHASECHK.TRANS64.TRYWAIT P0, [UR4+0x270], R3 ;  /* 0x00027003ff0075a7 */ /* 0x000ea40008001104 */
[----:B--2---:R-:W-:Y:S05]  /*43a0*/  @!P0 BRA `(.L_x_83) ;  /* 0x0000007c00108947 */ /* 0x004fea0003800000 */
.L_x_82:
[----:B------:R-:W-:-:S04]  /*43b0*/  UIADD3 UR7, UPT, UPT, UR5, 0x1, URZ ;  /* 0x0000000105077890 */ /* 0x000fc8000fffe0ff */
[----:B------:R-:W-:-:S04]  /*43c0*/  UISETP.NE.AND UP0, UPT, UR7, 0x2, UPT ;  /* 0x000000020700788c */ /* 0x000fc8000bf05270 */
[----:B------:R-:W-:Y:S02]  /*43d0*/  USEL UR8, URZ, 0x1, UP0 ;  /* 0x00000001ff087887 */ /* 0x000fe40008000000 */
[----:B------:R-:W-:-:S04]  /*43e0*/  USEL UR7, UR7, URZ, UP0 ;  /* 0x000000ff07077287 */ /* 0x000fc80008000000 */
[----:B------:R-:W-:Y:S01]  /*43f0*/  ULEA UR7, UR7, UR6, 0x3 ;  /* 0x0000000607077291 */ /* 0x000fe2000f8e18ff */
[----:B--2---:R-:W-:-:S04]  /*4400*/  LOP3.LUT R3, R12, UR8, RZ, 0x3c, !PT ;  /* 0x000000080c037c12 */ /* 0x004fc8000f8e3cff */
[----:B------:R-:W-:-:S04]  /*4410*/  SHF.L.U32 R0, R3, 0x1f, RZ ;  /* 0x0000001f03007819 */ /* 0x000fc800000006ff */
[----:B------:R-:W2:Y:S02]  /*4420*/  SYNCS.PHASECHK.TRANS64 P0, [UR7+0x270], R0 ;  /* 0x00027000ff0075a7 */ /* 0x000ea40008001007 */
[----:B-12---:R-:W-:Y:S05]  /*4430*/  @P0 EXIT ;  /* 0x000000000000094d */ /* 0x006fea0003800000 */
[----:B------:R-:W-:Y:S02]  /*4440*/  SHF.L.U32 R3, R3, 0x1f, RZ ;  /* 0x0000001f03037819 */ /* 0x000fe400000006ff */
[----:B------:R-:W-:-:S07]  /*4450*/  MOV R0, UR7 ;  /* 0x0000000700007c02 */ /* 0x000fce0008000f00 */
.L_x_84:
[----:B-1----:R1:W2:Y:S02]  /*4460*/  SYNCS.PHASECHK.TRANS64.TRYWAIT P0, [R0+URZ+0x270], R3 ;  /* 0x00027003000075a7 */ /* 0x0022a400080011ff */
[----:B--2---:R-:W-:Y:S05]  /*4470*/  @!P0 NANOSLEEP.SYNCS 0x989680 ;  /* 0x009896800000895d */ /* 0x004fea0003900000 */
[----:B------:R-:W2:Y:S02]  /*4480*/  @!P0 SYNCS.PHASECHK.TRANS64 P0, [R0+URZ+0x270], R3 ;  /* 0x00027003000085a7 */ /* 0x000ea400080010ff */
[----:B--2---:R-:W-:Y:S05]  /*4490*/  @P0 EXIT ;  /* 0x000000000000094d */ /* 0x004fea0003800000 */
[----:B------:R-:W-:Y:S05]  /*44a0*/  BRA `(.L_x_84) ;  /* 0xfffffffc00ec7947 */ /* 0x000fea000383ffff */
.L_x_77:
[----:B------:R-:W-:Y:S05]  /*44b0*/  BRA.U UP5, `(.L_x_85) ;  /* 0x0000001105847547 */ /* 0x000fea000b800000 */
[----:B------:R-:W-:Y:S01]  /*44c0*/  UMOV UR4, 0x40 ;  /* 0x0000004000047882 */ /* 0x000fe20000000000 */
[----:B------:R-:W-:Y:S01]  /*44d0*/  NOP ;  /* 0x0000000000007918 */ /* 0x000fe20000000000 */
[----:B------:R-:W-:Y:S01]  /*44e0*/  ULEA UR5, UR58, UR4, 0x18 ;  /* 0x000000043a057291 */ /* 0x000fe2000f8ec0ff */
[----:B------:R-:W-:Y:S02]  /*44f0*/  UMOV UR6, 0x400 ;  /* 0x0000040000067882 */ /* 0x000fe40000000000 */
[----:B------:R-:W-:-:S06]  /*4500*/  ULEA UR6, UR58, UR6, 0x18 ;  /* 0x000000063a067291 */ /* 0x000fcc000f8ec0ff */
[----:B------:R-:W2:Y:S02]  /*4510*/  LDS.U8 R0, [UR5+0x1c] ;  /* 0x00001c05ff007984 */ /* 0x000ea40008000000 */
[----:B--2---:R-:W-:-:S13]  /*4520*/  ISETP.NE.AND P0, PT, R0, RZ, PT ;  /* 0x000000ff0000720c */ /* 0x004fda0003f05270 */
[----:B------:R-:W-:Y:S05]  /*4530*/  @P0 BRA `(.L_x_86) ;  /* 0x0000000400080947 */ /* 0x000fea0003800000 */
[----:B------:R-:W-:Y:S02]  /*4540*/  UISETP.NE.U32.AND UP1, UPT, UR27, 0x1, UPT ;  /* 0x000000011b00788c */ /* 0x000fe4000bf25070 */
[----:B------:R-:W-:-:S07]  /*4550*/  UIADD3 UR7, UPT, UPT, UR5, 0x8, URZ ;  /* 0x0000000805077890 */ /* 0x000fce000fffe0ff */
[----:B------:R-:W-:Y:S05]  /*4560*/  BRA.U !UP1, `(.L_x_87) ;  /* 0x00000001099c7547 */ /* 0x000fea000b800000 */
[----:B------:R-:W-:Y:S01]  /*4570*/  ELECT P0, URZ, PT ;  /* 0x0000000000ff782f */ /* 0x000fe20003800000 */
[----:B------:R-:W-:-:S12]  /*4580*/  BSSY B0, `(.L_x_87) ;  /* 0x0000025000007945 */ /* 0x000fd80003800000 */
[----:B------:R-:W-:Y:S05]  /*4590*/  @!P0 BRA `(.L_x_88) ;  /* 0x00000000008c8947 */ /* 0x000fea0003800000 */
[----:B------:R-:W-:-:S05]  /*45a0*/  UMOV UR4, 0x10 ;  /* 0x0000001000047882 */ /* 0x000fca0000000000 */
[----:B------:R-:W-:Y:S04]  /*45b0*/  DEPBAR.LE SB2, 0x36 ;  /* 0x0000ad800000791a */ /* 0x000fe80000000000 */
[----:B------:R-:W2:Y:S02]  /*45c0*/  UTCATOMSWS.2CTA.FIND_AND_SET.ALIGN UP0, UR4, UR4 ;  /* 0x00000004000475e3 */ /* 0x000ea40008200800 */
[----:B--2---:R-:W-:Y:S01]  /*45d0*/  MOV R11, UR4 ;  /* 0x00000004000b7c02 */ /* 0x004fe20008000f00 */
[----:B------:R-:W-:Y:S06]  /*45e0*/  BRA.U UP0, `(.L_x_89) ;  /* 0x0000000100187547 */ /* 0x000fec000b800000 */
.L_x_90:
[----:B------:R-:W-:Y:S05]  /*45f0*/  NANOSLEEP 0x64 ;  /* 0x000000640000795d */ /* 0x000fea0003800000 */
[----:B------:R-:W-:-:S05]  /*4600*/  UMOV UR4, 0x10 ;  /* 0x0000001000047882 */ /* 0x000fca0000000000 */
[----:B------:R-:W-:Y:S04]  /*4610*/  DEPBAR.LE SB2, 0x36 ;  /* 0x0000ad800000791a */ /* 0x000fe80000000000 */
[----:B------:R-:W2:Y:S02]  /*4620*/  UTCATOMSWS.2CTA.FIND_AND_SET.ALIGN UP0, UR4, UR4 ;  /* 0x00000004000475e3 */ /* 0x000ea40008200800 */
[----:B--2---:R-:W-:Y:S01]  /*4630*/  MOV R11, UR4 ;  /* 0x00000004000b7c02 */ /* 0x004fe20008000f00 */
[----:B------:R-:W-:Y:S05]  /*4640*/  BRA.U !UP0, `(.L_x_90) ;  /* 0xfffffffd08e87547 */ /* 0x000fea000b83ffff */
.L_x_89:
[----:B------:R-:W2:Y:S01]  /*4650*/  LDS R7, [UR5+0x10] ;  /* 0x00001005ff077984 */ /* 0x000ea20008000800 */
[----:B------:R-:W-:Y:S01]  /*4660*/  IMAD.U32 R5, RZ, RZ, UR6 ;  /* 0x00000006ff057e24 */ /* 0x000fe2000f8e00ff */
[----:B------:R-:W-:-:S03]  /*4670*/  MOV R4, UR29 ;  /* 0x0000001d00047c02 */ /* 0x000fc60008000f00 */
[----:B------:R-:W-:Y:S01]  /*4680*/  VIADD R5, R5, 0x310 ;  /* 0x0000031005057836 */ /* 0x000fe20000000000 */
[----:B--2---:R-:W-:-:S04]  /*4690*/  SHF.L.U32 R7, R7, 0x1f, RZ ;  /* 0x0000001f07077819 */ /* 0x004fc800000006ff */
[----:B------:R-:W2:Y:S02]  /*46a0*/  SYNCS.PHASECHK.TRANS64.TRYWAIT P0, [UR5+0x8], R7 ;  /* 0x00000807ff0075a7 */ /* 0x000ea40008001105 */
[----:B--2---:R-:W-:Y:S05]  /*46b0*/  @P0 BRA `(.L_x_91) ;  /* 0x0000000000080947 */ /* 0x004fea0003800000 */
[----:B------:R-:W2:Y:S02]  /*46c0*/  SYNCS.PHASECHK.TRANS64.TRYWAIT P0, [UR5+0x8], R7 ;  /* 0x00000807ff0075a7 */ /* 0x000ea40008001105 */
[----:B--2---:R-:W-:Y:S05]  /*46d0*/  @!P0 BRA `(.L_x_92) ;  /* 0x00000078005c8947 */ /* 0x004fea0003800000 */
.L_x_91:
[----:B--2---:R-:W-:Y:S01]  /*46e0*/  HFMA2 R0, -RZ, RZ, 0, 5.9604644775390625e-08 ;  /* 0x00000001ff007431 */ /* 0x004fe200000001ff */
[----:B------:R-:W-:Y:S01]  /*46f0*/  UPRMT UR4, UR29, 0x654, UR7 ;  /* 0x000006541d047896 */ /* 0x000fe20008000007 */
[----:B------:R-:W-:Y:S01]  /*4700*/  IMAD.MOV.U32 R8, RZ, RZ, 0xffff ;  /* 0x0000ffffff087424 */ /* 0x000fe200078e00ff */
[----:B------:R-:W-:Y:S01]  /*4710*/  PRMT R4, R4, 0x654, R5 ;  /* 0x0000065404047816 */ /* 0x000fe20000000005 */
[----:B------:R-:W-:Y:S02]  /*4720*/  IMAD.MOV.U32 R6, RZ, RZ, 0x4 ;  /* 0x00000004ff067424 */ /* 0x000fe400078e00ff */
[----:B------:R-:W-:Y:S01]  /*4730*/  IMAD.SHL.U32 R9, R11, 0x20, RZ ;  /* 0x000000200b097824 */ /* 0x000fe200078e00ff */
[----:B------:R-:W-:Y:S02]  /*4740*/  MOV R5, UR4 ;  /* 0x0000000400057c02 */ /* 0x000fe40008000f00 */
[-C--:B------:R-:W-:Y:S01]  /*4750*/  SHF.L.U32 R8, R8, R11.reuse, RZ ;  /* 0x0000000b08087219 */ /* 0x080fe200000006ff */
[----:B------:R2:W-:Y:S01]  /*4760*/  SYNCS.ARRIVE.TRANS64.RED RZ, [UR4], R6 ;  /* 0x00000006ffff79a7 */ /* 0x0005e20008000404 */
[----:B------:R-:W-:Y:S01]  /*4770*/  SHF.L.U32 R7, R0, R11, RZ ;  /* 0x0000000b00077219 */ /* 0x000fe200000006ff */
[----:B------:R2:W-:Y:S04]  /*4780*/  STS [UR6+0x310], R9 ;  /* 0x00031009ff007988 */ /* 0x0005e80008000806 */
[----:B------:R2:W-:Y:S04]  /*4790*/  STAS [R4.64], R11 ;  /* 0x0000000b04007dbd */ /* 0x0005e8000c0008ff */
[----:B------:R2:W-:Y:S04]  /*47a0*/  ATOMS.OR RZ, [UR5+0x14], R8 ;  /* 0x00001408ffff798c */ /* 0x0005e8000b000005 */
[----:B------:R2:W-:Y:S04]  /*47b0*/  ATOMS.OR RZ, [UR5+0x18], R7 ;  /* 0x00001807ffff798c */ /* 0x0005e8000b000005 */
[----:B------:R2:W-:Y:S02]  /*47c0*/  ATOMS.XOR RZ, [UR5+0x10], R0 ;  /* 0x00001000ffff798c */ /* 0x0005e4000b800005 */
.L_x_88:
[----:B-1----:R-:W-:Y:S05]  /*47d0*/  BSYNC B0 ;  /* 0x0000000000007941 */ /* 0x002fea0003800000 */
.L_x_87:
[----:B------:R-:W-:Y:S05]  /*47e0*/  BRA.U UP1, `(.L_x_93) ;  /* 0x00000001016c7547 */ /* 0x000fea000b800000 */
[----:B------:R-:W-:-:S03]  /*47f0*/  UMOV UR4, 0xffffffff ;  /* 0xffffffff00047882 */ /* 0x000fc60000000000 */
[----:B------:R-:W-:Y:S05]  /*4800*/  BRA.DIV UR4, `(.L_x_94) ;  /* 0x0000007a04287947 */ /* 0x000fea000b800000 */
[----:B------:R-:W-:-:S13]  /*4810*/  ELECT P6, URZ, PT ;  /* 0x0000000000ff782f */ /* 0x000fda00038c0000 */
.L_x_248:
[----:B------:R-:W-:Y:S05]  /*4820*/  @!P6 BRA `(.L_x_93) ;  /* 0x00000000005ce947 */ /* 0x000fea0003800000 */
[----:B--2---:R-:W2:Y:S02]  /*4830*/  LDS R5, [UR5+0x10] ;  /* 0x00001005ff057984 */ /* 0x004ea40008000800 */
[----:B--2---:R-:W-:-:S04]  /*4840*/  SHF.L.U32 R5, R5, 0x1f, RZ ;  /* 0x0000001f05057819 */ /* 0x004fc800000006ff */
[----:B------:R-:W2:Y:S02]  /*4850*/  SYNCS.PHASECHK.TRANS64.TRYWAIT P0, [UR5+0x8], R5 ;  /* 0x00000805ff0075a7 */ /* 0x000ea40008001105 */
[----:B--2---:R-:W-:Y:S05]  /*4860*/  @P0 BRA `(.L_x_95) ;  /* 0x0000000000080947 */ /* 0x004fea0003800000 */
[----:B------:R-:W2:Y:S02]  /*4870*/  SYNCS.PHASECHK.TRANS64.TRYWAIT P0, [UR5+0x8], R5 ;  /* 0x00000805ff0075a7 */ /* 0x000ea40008001105 */
[----:B--2---:R-:W-:Y:S05]  /*4880*/  @!P0 BRA `(.L_x_96) ;  /* 0x0000007800288947 */ /* 0x004fea0003800000 */
.L_x_95:
[----:B------:R-:W3:Y:S01]  /*4890*/  LDS R7, [UR6+0x310] ;  /* 0x00031006ff077984 */ /* 0x000ee20008000800 */
[----:B--2---:R-:W-:Y:S02]  /*48a0*/  HFMA2 R0, -RZ, RZ, 0, 5.9604644775390625e-08 ;  /* 0x00000001ff007431 */ /* 0x004fe400000001ff */
[----:B------:R-:W-:Y:S01]  /*48b0*/  IMAD.MOV.U32 R4, RZ, RZ, 0xffff ;  /* 0x0000ffffff047424 */ /* 0x000fe200078e00ff */
[----:B------:R-:W-:Y:S01]  /*48c0*/  UPRMT UR4, UR29, 0x654, UR7 ;  /* 0x000006541d047896 */ /* 0x000fe20008000007 */
[----:B---3--:R-:W-:-:S03]  /*48d0*/  IMAD.SHL.U32 R5, R7, 0x20, RZ ;  /* 0x0000002007057824 */ /* 0x008fc600078e00ff */
[-C--:B------:R-:W-:Y:S02]  /*48e0*/  SHF.L.U32 R4, R4, R7.reuse, RZ ;  /* 0x0000000704047219 */ /* 0x080fe400000006ff */
[----:B------:R-:W-:Y:S01]  /*48f0*/  SHF.L.U32 R7, R0, R7, RZ ;  /* 0x0000000700077219 */ /* 0x000fe200000006ff */
[----:B------:R3:W-:Y:S04]  /*4900*/  STS [UR6+0x310], R5 ;  /* 0x00031005ff007988 */ /* 0x0007e80008000806 */
[----:B------:R3:W-:Y:S04]  /*4910*/  ATOMS.OR RZ, [UR5+0x14], R4 ;  /* 0x00001404ffff798c */ /* 0x0007e8000b000005 */
[----:B------:R3:W-:Y:S01]  /*4920*/  ATOMS.OR RZ, [UR5+0x18], R7 ;  /* 0x00001807ffff798c */ /* 0x0007e2000b000005 */
[----:B------:R-:W-:Y:S03]  /*4930*/  SYNCS.ARRIVE.TRANS64.RED.A1T0 RZ, [UR4], RZ ;  /* 0x000000ffffff79a7 */ /* 0x000fe60008100404 */
[----:B------:R3:W-:Y:S01]  /*4940*/  ATOMS.XOR RZ, [UR5+0x10], R0 ;  /* 0x00001000ffff798c */ /* 0x0007e2000b800005 */
[----:B------:R-:W-:Y:S05]  /*4950*/  BRA `(.L_x_93) ;  /* 0x0000000000107947 */ /* 0x000fea0003800000 */
.L_x_86:
[----:B------:R-:W-:Y:S02]  /*4960*/  MOV R0, 0xffffffff ;  /* 0xffffffff00007802 */ /* 0x000fe40000000f00 */
[----:B------:R-:W-:-:S03]  /*4970*/  MOV R4, 0x49a0 ;  /* 0x000049a000047802 */ /* 0x000fc60000000f00 */
[----:B------:R2:W-:Y:S04]  /*4980*/  STS [UR6+0x310], R0 ;  /* 0x00031000ff007988 */ /* 0x0005e80008000806 */
[----:B-12--5:R-:W-:Y:S05]  /*4990*/  CALL.REL.NOINC `($__internal_1_$__cuda_sm10x_tcgen05_guardrail_trap_phase_invalid_during_alloc) ;  /* 0x0000007c00f87944 */ /* 0x026fea0003c00000 */
.L_x_93:
[----:B------:R-:W-:Y:S05]  /*49a0*/  WARPSYNC.ALL ;  /* 0x0000000000007948 */ /* 0x000fea0003800000 */
[----:B------:R-:W4:Y:S01]  /*49b0*/  S2UR UR4, SR_CgaCtaId ;  /* 0x00000000000479c3 */ /* 0x000f220000008800 */
[----:B------:R-:W-:Y:S01]  /*49c0*/  UMOV UR13, 0x400 ;  /* 0x00000400000d7882 */ /* 0x000fe20000000000 */
[----:B------:R-:W-:-:S06]  /*49d0*/  NOP ;  /* 0x0000000000007918 */ /* 0x000fcc0000000000 */
[----:B------:R-:W-:Y:S06]  /*49e0*/  BAR.ARV 0x6, 0xa0 ;  /* 0x0182800000007b1d */ /* 0x000fec0000002000 */
[----:B------:R-:W1:Y:S01]  /*49f0*/  LDCU UR6, c[0x0][0x38c] ;  /* 0x00007180ff0677ac */ /* 0x000e620008000800 */
[----:B------:R-:W-:Y:S01]  /*4a00*/  LOP3.LUT R3, R3, 0xffff, RZ, 0xc0, !PT ;  /* 0x0000ffff03037812 */ /* 0x000fe200078ec0ff */
[----:B--2---:R-:W-:Y:S01]  /*4a10*/  IMAD.MOV.U32 R9, RZ, RZ, 0x1 ;  /* 0x00000001ff097424 */ /* 0x004fe200078e00ff */
[----:B------:R-:W-:Y:S01]  /*4a20*/  LOP3.LUT R2, R2, 0xffff, RZ, 0xc0, !PT ;  /* 0x0000ffff02027812 */ /* 0x000fe200078ec0ff */
[----:B------:R-:W-:Y:S01]  /*4a30*/  IMAD.MOV.U32 R8, RZ, RZ, RZ ;  /* 0x000000ffff087224 */ /* 0x000fe200078e00ff */
[----:B------:R-:W-:Y:S01]  /*4a40*/  R2UR UR16, R3 ;  /* 0x00000000031072ca */ /* 0x000fe200000e0000 */
[----:B------:R-:W-:Y:S01]  /*4a50*/  UMOV UR20, URZ ;  /* 0x000000ff00147c82 */ /* 0x000fe20008000000 */
[----:B------:R-:W-:-:S02]  /*4a60*/  R2UR UR24, R2 ;  /* 0x00000000021872ca */ /* 0x000fc400000e0000 */
[----:B------:R-:W-:Y:S01]  /*4a70*/  CS2R R2, SRZ ;  /* 0x0000000000027805 */ /* 0x000fe2000001ff00 */
[----:B------:R-:W-:Y:S01]  /*4a80*/  UMOV UR10, URZ ;  /* 0x000000ff000a7c82 */ /* 0x000fe20008000000 */
[----:B----4-:R-:W-:Y:S02]  /*4a90*/  ULEA UR13, UR4, UR13, 0x18 ;  /* 0x0000000d040d7291 */ /* 0x010fe4000f8ec0ff */
[----:B------:R-:W-:Y:S02]  /*4aa0*/  UISETP.NE.AND UP3, UPT, UR27, URZ, UPT ;  /* 0x000000ff1b00728c */ /* 0x000fe4000bf65270 */
[----:B------:R-:W-:Y:S02]  /*4ab0*/  UIADD3 UR5, UPT, UPT, UR13, 0x6500, URZ ;  /* 0x000065000d057890 */ /* 0x000fe4000fffe0ff */
[----:B------:R-:W-:Y:S02]  /*4ac0*/  UIADD3 UR4, UPT, UPT, UR13, 0x16d00, URZ ;  /* 0x00016d000d047890 */ /* 0x000fe4000fffe0ff */
[----:B-1----:R-:W-:Y:S01]  /*4ad0*/  UIADD3 UR6, UPT, UPT, UR6, 0x1f, URZ ;  /* 0x0000001f06067890 */ /* 0x002fe2000fffe0ff */
[----:B---3--:R-:W1:Y:S01]  /*4ae0*/  LDS R0, [UR13+0x310] ;  /* 0x0003100dff007984 */ /* 0x008e620008000800 */
[----:B------:R-:W-:-:S02]  /*4af0*/  USHF.R.U32.HI UR5, URZ, 0x4, UR5 ;  /* 0x00000004ff057899 */ /* 0x000fc40008011605 */
[----:B------:R-:W-:Y:S02]  /*4b00*/  USHF.R.S32.HI UR21, URZ, 0x1f, UR6 ;  /* 0x0000001fff157899 */ /* 0x000fe40008011406 */
[----:B------:R-:W-:Y:S02]  /*4b10*/  USHF.R.U32.HI UR4, URZ, 0x4, UR4 ;  /* 0x00000004ff047899 */ /* 0x000fe40008011604 */
[----:B------:R-:W-:Y:S02]  /*4b20*/  ULEA.HI UR21, UR21, UR6, URZ, 0x5 ;  /* 0x0000000615157291 */ /* 0x000fe4000f8f28ff */
[----:B------:R-:W-:Y:S02]  /*4b30*/  ULOP3.LUT UR5, UR5, 0x3fff, URZ, 0xc0, !UPT ;  /* 0x00003fff05057892 */ /* 0x000fe4000f8ec0ff */
[----:B------:R-:W-:Y:S02]  /*4b40*/  USHF.R.S32.HI UR21, URZ, 0x5, UR21 ;  /* 0x00000005ff157899 */ /* 0x000fe40008011415 */
[----:B------:R-:W-:-:S02]  /*4b50*/  ULOP3.LUT UR18, UR4, 0x3fff, URZ, 0xc0, !UPT ;  /* 0x00003fff04127892 */ /* 0x000fc4000f8ec0ff */
[----:B------:R-:W-:Y:S02]  /*4b60*/  UISETP.LT.AND UP0, UPT, UR21, 0x1, UPT ;  /* 0x000000011500788c */ /* 0x000fe4000bf01270 */
[----:B------:R-:W-:Y:S02]  /*4b70*/  ULOP3.LUT UR17, UR5, 0x10000, URZ, 0xfc, !UPT ;  /* 0x0001000005117892 */ /* 0x000fe4000f8efcff */
[----:B------:R-:W-:Y:S02]  /*4b80*/  ULOP3.LUT UR18, UR18, 0x10000, URZ, 0xfc, !UPT ;  /* 0x0001000012127892 */ /* 0x000fe4000f8efcff */
[----:B------:R-:W-:Y:S01]  /*4b90*/  USEL UR25, UR21, 0x1, !UP0 ;  /* 0x0000000115197887 */ /* 0x000fe2000c000000 */
[----:B------:R-:W-:Y:S01]  /*4ba0*/  UMOV UR11, URZ ;  /* 0x000000ff000b7c82 */ /* 0x000fe20008000000 */
[----:B------:R-:W-:Y:S01]  /*4bb0*/  UMOV UR22, 0x0 ;  /* 0x0000000000167882 */ /* 0x000fe20000000000 */
[----:B------:R-:W-:Y:S01]  /*4bc0*/  UMOV UR23, 0x8400010 ;  /* 0x0840001000177882 */ /* 0x000fe20000000000 */
[----:B-1----:R-:W-:-:S15]  /*4bd0*/  R2UR UR26, R0 ;  /* 0x00000000001a72ca */ /* 0x002fde00000e0000 */
.L_x_104:
[C---:B------:R-:W-:Y:S02]  /*4be0*/  LEA R0, R8.reuse, UR13, 0x3 ;  /* 0x0000000d08007c11 */ /* 0x040fe4000f8e18ff */
[----:B------:R-:W-:Y:S02]  /*4bf0*/  SHF.L.U32 R5, R3, 0x1f, RZ ;  /* 0x0000001f03057819 */ /* 0x000fe400000006ff */
[----:B------:R-:W-:Y:S02]  /*4c00*/  LEA R4, R8, UR13, 0x4 ;  /* 0x0000000d08047c11 */ /* 0x000fe4000f8e20ff */
[----:B------:R-:W1:Y:S02]  /*4c10*/  SYNCS.PHASECHK.TRANS64.TRYWAIT P0, [R0+URZ+0x260], R5 ;  /* 0x00026005000075a7 */ /* 0x000e6400080011ff */
[----:B-1-3--:R-:W-:Y:S05]  /*4c20*/  @!P0 BRA `(.L_x_97) ;  /* 0x0000007400588947 */ /* 0x00afea0003800000 */
.L_x_249:
[----:B-1----:R-:W1:Y:S01]  /*4c30*/  LDS.128 R4, [R4+0x2f0] ;  /* 0x0002f00004047984 */ /* 0x002e620000000c00 */
[----:B------:R-:W-:Y:S02]  /*4c40*/  VIADD R0, R0, 0x270 ;  /* 0x0000027000007836 */ /* 0x000fe40000000000 */
[----:B------:R-:W-:Y:S01]  /*4c50*/  VIADD R8, R8, 0x1 ;  /* 0x0000000108087836 */ /* 0x000fe20000000000 */
[----:B------:R-:W-:Y:S01]  /*4c60*/  @!PT LDS RZ, [RZ] ;  /* 0x00000000fffff984 */ /* 0x000fe20000000800 */
[----:B------:R-:W-:Y:S01]  /*4c70*/  @!PT LDS RZ, [RZ] ;  /* 0x00000000fffff984 */ /* 0x000fe20000000800 */
[----:B------:R-:W-:Y:S01]  /*4c80*/  @!PT LDS RZ, [RZ] ;  /* 0x00000000fffff984 */ /* 0x000fe20000000800 */
[----:B------:R-:W-:Y:S01]  /*4c90*/  @!PT LDS RZ, [RZ] ;  /* 0x00000000fffff984 */ /* 0x000fe20000000800 */
[----:B------:R2:W-:Y:S06]  /*4ca0*/  MEMBAR.ALL.CTA ;  /* 0x0000000000007992 */ /* 0x0005ec0000008000 */
[----:B--2---:R-:W2:Y:S01]  /*4cb0*/  FENCE.VIEW.ASYNC.S ;  /* 0x00000000000073c6 */ /* 0x004ea20000000000 */
[----:B------:R-:W-:-:S04]  /*4cc0*/  PRMT R0, RZ, 0x654, R0 ;  /* 0x00000654ff007816 */ /* 0x000fc80000000000 */
[----:B--2---:R2:W-:Y:S01]  /*4cd0*/  SYNCS.ARRIVE.TRANS64.RED.A1T0 RZ, [R0+URZ], RZ ;  /* 0x000000ff00ff79a7 */ /* 0x0045e200081004ff */
[----:B-1----:R-:W-:Y:S01]  /*4ce0*/  LOP3.LUT P1, RZ, R6, 0x1, RZ, 0xc0, !PT ;  /* 0x0000000106ff7812 */ /* 0x002fe2000782c0ff */
[----:B--2---:R-:W-:-:S12]  /*4cf0*/  BRA.U UP3, `(.L_x_98) ;  /* 0x0000000103cc7547 */ /* 0x004fd8000b800000 */
[----:B------:R-:W1:Y:S01]  /*4d00*/  LDCU UR4, c[0x0][0x38c] ;  /* 0x00007180ff0477ac */ /* 0x000e620008000800 */
[----:B------:R-:W-:Y:S02]  /*4d10*/  PLOP3.LUT P2, PT, PT, PT, PT, 0x80, 0x8 ;  /* 0x000000000008781c */ /* 0x000fe40003f4f070 */
[----:B------:R-:W-:Y:S01]  /*4d20*/  SHF.L.U32 R5, R9, 0x1f, RZ ;  /* 0x0000001f09057819 */ /* 0x000fe200000006ff */
[----:B------:R-:W-:Y:S02]  /*4d30*/  ULEA UR19, UR20, UR13, 0x3 ;  /* 0x0000000d14137291 */ /* 0x000fe4000f8e18ff */
[----:B-1----:R-:W-:-:S06]  /*4d40*/  UISETP.GE.AND UP0, UPT, UR4, 0x1, UPT ;  /* 0x000000010400788c */ /* 0x002fcc000bf06270 */
[----:B------:R-:W-:-:S05]  /*4d50*/  PLOP3.LUT P0, PT, PT, PT, UP0, 0x80, 0x8 ;  /* 0x000000000008781c */ /* 0x000fca0003f0f008 */
[----:B------:R-:W-:-:S08]  /*4d60*/  @UP0 ULEA UR4, UR10, UR13, 0x3 ;  /* 0x0000000d0a040291 */ /* 0x000fd0000f8e18ff */
[----:B------:R-:W-:-:S04]  /*4d70*/  @P0 SHF.L.U32 R0, R2, 0x1f, RZ ;  /* 0x0000001f02000819 */ /* 0x000fc800000006ff */
[----:B------:R1:W2:Y:S01]  /*4d80*/  @P0 SYNCS.PHASECHK.TRANS64.TRYWAIT P2, [UR4], R0 ;  /* 0x00000000ff0005a7 */ /* 0x0002a20008041104 */
[----:B------:R-:W3:Y:S02]  /*4d90*/  SYNCS.PHASECHK.TRANS64.TRYWAIT P0, [UR19+0x2a0], R5 ;  /* 0x0002a005ff0075a7 */ /* 0x000ee40008001113 */
[----:B-123--:R-:W-:Y:S05]  /*4da0*/  @!P0 BRA `(.L_x_99) ;  /* 0x00000074000c8947 */ /* 0x00efea0003800000 */
.L_x_251:
[----:B------:R-:W-:Y:S01]  /*4db0*/  UMOV UR14, UR11 ;  /* 0x0000000b000e7c82 */ /* 0x000fe20008000000 */
[----:B------:R-:W-:Y:S05]  /*4dc0*/  BRA.U !UP0, `(.L_x_100) ;  /* 0x0000000108887547 */ /* 0x000fea000b800000 */
[----:B------:R-:W-:Y:S02]  /*4dd0*/  UIADD3 UR14, UPT, UPT, UR25, UR11, URZ ;  /* 0x0000000b190e7290 */ /* 0x000fe4000fffe0ff */
[----:B------:R-:W-:Y:S02]  /*4de0*/  ULEA UR15, UR20, UR26, 0x7 ;  /* 0x0000001a140f7291 */ /* 0x000fe4000f8e38ff */
[----:B------:R-:W-:Y:S01]  /*4df0*/  UPLOP3.LUT UP2, UPT, UPT, UPT, UPT, 0x40, 0x4 ;  /* 0x000000000004789c */ /* 0x000fe20003f4e870 */
[----:B------:R-:W-:Y:S01]  /*4e00*/  UMOV UR12, UR21 ;  /* 0x00000015000c7c82 */ /* 0x000fe20008000000 */
[----:B------:R-:W-:-:S09]  /*4e10*/  UMOV UR5, UR10 ;  /* 0x0000000a00057c82 */ /* 0x000fd20008000000 */
.L_x_103:
[----:B--2---:R-:W-:Y:S01]  /*4e20*/  ULEA UR6, UR5, UR13, 0x3 ;  /* 0x0000000d05067291 */ /* 0x004fe2000f8e18ff */
[----:B---3--:R-:W-:Y:S11]  /*4e30*/  @P2 BRA `(.L_x_101) ;  /* 0x00000000000c2947 */ /* 0x008ff60003800000 */
[----:B-1----:R-:W-:Y:S04]  /*4e40*/  SHF.L.U32 R5, R2, 0x1f, RZ ;  /* 0x0000001f02057819 */ /* 0x002fe800000006ff */
[----:B------:R-:W1:Y:S02]  /*4e50*/  SYNCS.PHASECHK.TRANS64.TRYWAIT P0, [UR6], R5 ;  /* 0x00000005ff0075a7 */ /* 0x000e640008001106 */
[----:B-1----:R-:W-:Y:S05]  /*4e60*/  @!P0 BRA `(.L_x_102) ;  /* 0x0000007000f48947 */ /* 0x002fea0003800000 */
.L_x_101:
[----:B------:R-:W-:Y:S01]  /*4e70*/  UISETP.NE.AND UP0, UPT, UR12, 0x1, UPT ;  /* 0x000000010c00788c */ /* 0x000fe2000bf05270 */
[----:B------:R-:W-:Y:S01]  /*4e80*/  PLOP3.LUT P2, PT, PT, PT, PT, 0x80, 0x8 ;  /* 0x000000000008781c */ /* 0x000fe20003f4f070 */
[----:B------:R-:W-:Y:S02]  /*4e90*/  UIADD3 UR4, UPT, UPT, UR5, 0x1, URZ ;  /* 0x0000000105047890 */ /* 0x000fe4000fffe0ff */
[----:B------:R-:W-:Y:S02]  /*4ea0*/  ULEA UR8, UR5, UR18, 0x8 ;  /* 0x0000001205087291 */ /* 0x000fe4000f8e40ff */
[----:B------:R-:W-:Y:S01]  /*4eb0*/  UISETP.NE.AND UP1, UPT, UR4, 0x21, UPT ;  /* 0x000000210400788c */ /* 0x000fe2000bf25270 */
[----:B------:R-:W-:Y:S01]  /*4ec0*/  PLOP3.LUT P0, PT, PT, PT, UP0, 0x80, 0x8 ;  /* 0x000000000008781c */ /* 0x000fe20003f0f008 */
[----:B------:R-:W-:Y:S02]  /*4ed0*/  UIADD3 UR11, UPT, UPT, UR11, 0x1, URZ ;  /* 0x000000010b0b7890 */ /* 0x000fe4000fffe0ff */
[----:B------:R-:W-:Y:S02]  /*4ee0*/  USEL UR7, URZ, 0x1, UP1 ;  /* 0x00000001ff077887 */ /* 0x000fe40008800000 */
[----:B------:R-:W-:Y:S01]  /*4ef0*/  USEL UR10, UR4, URZ, UP1 ;  /* 0x000000ff040a7287 */ /* 0x000fe20008800000 */
[----:B------:R-:W-:Y:S01]  /*4f00*/  UMOV UR9, 0xc0004010 ;  /* 0xc000401000097882 */ /* 0x000fe20000000000 */
[----:B------:R-:W-:Y:S02]  /*4f10*/  UIADD3 UR12, UPT, UPT, UR12, -0x1, URZ ;  /* 0xffffffff0c0c7890 */ /* 0x000fe4000fffe0ff */
[----:B------:R-:W-:Y:S01]  /*4f20*/  LOP3.LUT R2, R2, UR7, RZ, 0x3c, !PT ;  /* 0x0000000702027c12 */ /* 0x000fe2000f8e3cff */
[----:B------:R-:W-:Y:S01]  /*4f30*/  @UP0 ULEA UR4, UR10, UR13, 0x3 ;  /* 0x0000000d0a040291 */ /* 0x000fe2000f8e18ff */
[----:B------:R-:W-:Y:S02]  /*4f40*/  UMOV UR7, 0xc0004010 ;  /* 0xc000401000077882 */ /* 0x000fe40000000000 */
[----:B-1----:R-:W-:Y:S01]  /*4f50*/  @P0 SHF.L.U32 R0, R2, 0x1f, RZ ;  /* 0x0000001f02000819 */ /* 0x002fe200000006ff */
[----:B------:R-:W-:Y:S05]  /*4f60*/  UISETP.NE.AND UP0, UPT, UR11, UR14, UPT ;  /* 0x0000000e0b00728c */ /* 0x000fea000bf05270 */
[----:B------:R2:W3:Y:S01]  /*4f70*/  @P0 SYNCS.PHASECHK.TRANS64.TRYWAIT P2, [UR4], R0 ;  /* 0x00000000ff0005a7 */ /* 0x0004e20008041104 */
[----:B------:R-:W-:Y:S02]  /*4f80*/  UIADD3 UR4, UPT, UPT, UR6, 0x108, URZ ;  /* 0x0000010806047890 */ /* 0x000fe4000fffe0ff */
[----:B------:R-:W-:Y:S03]  /*4f90*/  ULEA UR6, UR5, UR17, 0x7 ;  /* 0x0000001105067291 */ /* 0x000fe6000f8e38ff */
[----:B------:R-:W-:Y:S06]  /*4fa0*/  UMOV UR5, UR10 ;  /* 0x0000000a00057c82 */ /* 0x000fec0008000000 */
[----:B------:R2:W-:Y:S01]  /*4fb0*/  UTCQMMA.2CTA gdesc[UR6], gdesc[UR8], tmem[UR15], tmem[UR22], idesc[UR23], UP2 ;  /* 0x00ff1608060075ea */ /* 0x0005e2000920030f */
[----:B------:R-:W-:Y:S01]  /*4fc0*/  UPLOP3.LUT UP2, UPT, UPT, UPT, UPT, 0x80, 0x8 ;  /* 0x000000000008789c */ /* 0x000fe20003f4f070 */
[----:B------:R2:W-:Y:S01]  /*4fd0*/  UTCBAR.2CTA.MULTICAST [UR4], URZ, UR16 ;  /* 0x000000ff040073e9 */ /* 0x0005e20008200810 */
[----:B------:R-:W-:Y:S09]  /*4fe0*/  BRA.U UP0, `(.L_x_103) ;  /* 0xfffffffd008c7547 */ /* 0x000ff2000b83ffff */
.L_x_100:
[----:B--2---:R-:W-:Y:S01]  /*4ff0*/  UIADD3 UR4, UPT, UPT, UR19, 0x280, URZ ;  /* 0x0000028013047890 */ /* 0x004fe2000fffe0ff */
[----:B------:R-:W-:-:S08]  /*5000*/  UMOV UR11, UR14 ;  /* 0x0000000e000b7c82 */ /* 0x000fd00008000000 */
[----:B------:R2:W-:Y:S01]  /*5010*/  UTCBAR.2CTA.MULTICAST [UR4], URZ, UR24 ;  /* 0x000000ff040073e9 */ /* 0x0005e20008200818 */
[----:B------:R-:W-:Y:S02]  /*5020*/  NOP ;  /* 0x0000000000007918 */ /* 0x000fe40000000000 */
.L_x_98:
[----:B--2---:R-:W-:Y:S01]  /*5030*/  UIADD3 UR4, UPT, UPT, UR20, 0x1, URZ ;  /* 0x0000000114047890 */ /* 0x004fe2000fffe0ff */
[----:B------:R-:W-:-:S03]  /*5040*/  ISETP.NE.AND P0, PT, R8, 0x2, PT ;  /* 0x000000020800780c */ /* 0x000fc60003f05270 */
[----:B------:R-:W-:Y:S01]  /*5050*/  UISETP.NE.AND UP0, UPT, UR4, 0x4, UPT ;  /* 0x000000040400788c */ /* 0x000fe2000bf05270 */
[----:B-1----:R-:W-:Y:S02]  /*5060*/  SEL R0, RZ, 0x1, P0 ;  /* 0x00000001ff007807 */ /* 0x002fe40000000000 */
[----:B------:R-:W-:Y:S01]  /*5070*/  SEL R8, R8, RZ, P0 ;  /* 0x000000ff08087207 */ /* 0x000fe20000000000 */
[----:B------:R-:W-:Y:S01]  /*5080*/  USEL UR5, URZ, 0x1, UP0 ;  /* 0x00000001ff057887 */ /* 0x000fe20008000000 */
[----:B------:R-:W-:Y:S01]  /*5090*/  LOP3.LUT R3, R3, R0, RZ, 0x3c, !PT ;  /* 0x0000000003037212 */ /* 0x000fe200078e3cff */
[----:B------:R-:W-:-:S04]  /*50a0*/  USEL UR20, UR4, URZ, UP0 ;  /* 0x000000ff04147287 */ /* 0x000fc80008000000 */
[----:B------:R-:W-:Y:S01]  /*50b0*/  LOP3.LUT R9, R9, UR5, RZ, 0x3c, !PT ;  /* 0x0000000509097c12 */ /* 0x000fe2000f8e3cff */
[----:B------:R-:W-:Y:S07]  /*50c0*/  @P1 BRA `(.L_x_104) ;  /* 0xfffffff800c41947 */ /* 0x000fee000383ffff */
[----:B------:R-:W1:Y:S01]  /*50d0*/  S2UR UR8, SR_CgaCtaId ;  /* 0x00000000000879c3 */ /* 0x000e620000008800 */
[----:B------:R-:W-:Y:S01]  /*50e0*/  ELECT P0, URZ, PT ;  /* 0x0000000000ff782f */ /* 0x000fe20003800000 */
[----:B------:R-:W-:Y:S01]  /*50f0*/  HFMA2 R0, -RZ, RZ, 0, 5.9604644775390625e-08 ;  /* 0x00000001ff007431 */ /* 0x000fe200000001ff */
[----:B------:R-:W-:-:S05]  /*5100*/  UMOV UR4, 0x40 ;  /* 0x0000004000047882 */ /* 0x000fca0000000000 */
[----:B------:R-:W-:Y:S01]  /*5110*/  UVIRTCOUNT.DEALLOC.SMPOOL 0x80 ;  /* 0x000000800000784c */ /* 0x000fe20000000000 */
[----:B------:R-:W-:Y:S02]  /*5120*/  UISETP.NE.AND UP1, UPT, UR27, URZ, UPT ;  /* 0x000000ff1b00728c */ /* 0x000fe4000bf25270 */
[----:B-1----:R-:W-:-:S09]  /*5130*/  ULEA UR8, UR8, UR4, 0x18 ;  /* 0x0000000408087291 */ /* 0x002fd2000f8ec0ff */
[----:B------:R1:W-:Y:S01]  /*5140*/  @P0 STS.U8 [UR8+0x1c], R0 ;  /* 0x00001c00ff000988 */ /* 0x0003e20008000008 */
[----:B------:R-:W-:Y:S05]  /*5150*/  BRA.U UP1, `(.L_x_105) ;  /* 0x0000000101a07547 */ /* 0x000fea000b800000 */
[----:B------:R-:W-:Y:S01]  /*5160*/  UIADD3 UR7, UPT, UPT, UR13, 0x2a0, URZ ;  /* 0x000002a00d077890 */ /* 0x000fe2000fffe0ff */
[----:B------:R-:W-:-:S03]  /*5170*/  SHF.L.U32 R3, R9, 0x1f, RZ ;  /* 0x0000001f09037819 */ /* 0x000fc600000006ff */
[----:B------:R-:W-:-:S09]  /*5180*/  ULEA UR4, UR20, UR7, 0x3 ;  /* 0x0000000714047291 */ /* 0x000fd2000f8e18ff */
[----:B------:R-:W2:Y:S02]  /*5190*/  SYNCS.PHASECHK.TRANS64.TRYWAIT P0, [UR4], R3 ;  /* 0x00000003ff0075a7 */ /* 0x000ea40008001104 */
[----:B--2---:R-:W-:Y:S05]  /*51a0*/  @!P0 BRA `(.L_x_106) ;  /* 0x00000070003c8947 */ /* 0x004fea0003800000 */
.L_x_254:
        /* <DEDUP_REMOVED lines=9> */
.L_x_256:
        /* <DEDUP_REMOVED lines=9> */
.L_x_258:
[----:B------:R-:W-:-:S04]  /*52d0*/  UIADD3 UR4, UPT, UPT, UR4, 0x1, URZ ;  /* 0x0000000104047890 */ /* 0x000fc8000fffe0ff */
[----:B------:R-:W-:-:S04]  /*52e0*/  UISETP.NE.AND UP0, UPT, UR4, 0x4, UPT ;  /* 0x000000040400788c */ /* 0x000fc8000bf05270 */
[----:B------:R-:W-:Y:S02]  /*52f0*/  USEL UR5, URZ, 0x1, UP0 ;  /* 0x00000001ff057887 */ /* 0x000fe40008000000 */
[----:B------:R-:W-:-:S04]  /*5300*/  USEL UR4, UR4, URZ, UP0 ;  /* 0x000000ff04047287 */ /* 0x000fc80008000000 */
[----:B------:R-:W-:Y:S01]  /*5310*/  ULEA UR4, UR4, UR7, 0x3 ;  /* 0x0000000704047291 */ /* 0x000fe2000f8e18ff */
[----:B-1----:R-:W-:-:S04]  /*5320*/  LOP3.LUT R3, R2, UR5, RZ, 0x3c, !PT ;  /* 0x0000000502037c12 */ /* 0x002fc8000f8e3cff */
[----:B------:R-:W-:Y:S01]  /*5330*/  SHF.L.U32 R3, R3, 0x1f, RZ ;  /* 0x0000001f03037819 */ /* 0x000fe200000006ff */
[----:B------:R-:W-:-:S04]  /*5340*/  IMAD.U32 R0, RZ, RZ, UR4 ;  /* 0x00000004ff007e24 */ /* 0x000fc8000f8e00ff */
[----:B------:R1:W2:Y:S03]  /*5350*/  SYNCS.PHASECHK.TRANS64.TRYWAIT P0, [R0+URZ], R3 ;  /* 0x00000003000075a7 */ /* 0x0002a600080011ff */
[----:B--2---:R-:W-:Y:S05]  /*5360*/  @!P0 NANOSLEEP.SYNCS 0x989680 ;  /* 0x009896800000895d */ /* 0x004fea0003900000 */
[----:B------:R-:W2:Y:S02]  /*5370*/  @!P0 SYNCS.PHASECHK.TRANS64 P0, [R0+URZ], R3 ;  /* 0x00000003000085a7 */ /* 0x000ea400080010ff */
[----:B--2---:R-:W-:Y:S05]  /*5380*/  @P0 BRA `(.L_x_109) ;  /* 0x0000000000200947 */ /* 0x004fea0003800000 */
.L_x_110:
[----:B--2---:R2:W4:Y:S02]  /*5390*/  SYNCS.PHASECHK.TRANS64.TRYWAIT P0, [R0+URZ], R3 ;  /* 0x00000003000075a7 */ /* 0x00452400080011ff */
[----:B----4-:R-:W-:Y:S05]  /*53a0*/  @!P0 NANOSLEEP.SYNCS 0x989680 ;  /* 0x009896800000895d */ /* 0x010fea0003900000 */
[----:B------:R-:W4:Y:S02]  /*53b0*/  @!P0 SYNCS.PHASECHK.TRANS64 P0, [R0+URZ], R3 ;  /* 0x00000003000085a7 */ /* 0x000f2400080010ff */
[----:B----4-:R-:W-:Y:S05]  /*53c0*/  @!P0 BRA `(.L_x_110) ;  /* 0xfffffffc00f08947 */ /* 0x010fea000383ffff */
[----:B------:R-:W-:Y:S05]  /*53d0*/  BRA `(.L_x_109) ;  /* 0x00000000000c7947 */ /* 0x000fea0003800000 */
.L_x_105:
[----:B------:R-:W-:-:S04]  /*53e0*/  UIADD3 UR4, UPT, UPT, UR13, 0x2e0, URZ ;  /* 0x000002e00d047890 */ /* 0x000fc8000fffe0ff */
[----:B------:R-:W-:-:S09]  /*53f0*/  UPRMT UR4, UR29, 0x654, UR4 ;  /* 0x000006541d047896 */ /* 0x000fd20008000004 */
[----:B------:R-:W-:Y:S03]  /*5400*/  SYNCS.ARRIVE.TRANS64.RED.A1T0 RZ, [UR4], RZ ;  /* 0x000000ffffff79a7 */ /* 0x000fe60008100404 */
.L_x_109:
[----:B-12---:R-:W-:Y:S01]  /*5410*/  SHF.L.U32 R3, RZ, 0x1f, RZ ;  /* 0x0000001fff037819 */ /* 0x006fe200000006ff */
[----:B------:R-:W-:Y:S01]  /*5420*/  UIADD3 UR4, UPT, UPT, UR13, 0x2e0, URZ ;  /* 0x000002e00d047890 */ /* 0x000fe2000fffe0ff */
[----:B------:R-:W-:Y:S02]  /*5430*/  PLOP3.LUT P0, PT, PT, PT, UP1, 0x80, 0x8 ;  /* 0x000000000008781c */ /* 0x000fe40003f0f018 */
[----:B------:R-:W1:Y:S02]  /*5440*/  SYNCS.PHASECHK.TRANS64.TRYWAIT P1, [UR13+0x2e0], R3 ;  /* 0x0002e003ff0075a7 */ /* 0x000e64000802110d */
[----:B-1----:R-:W-:Y:S09]  /*5450*/  @!P1 BRA `(.L_x_111) ;  /* 0x0000006c00d89947 */ /* 0x002ff20003800000 */
.L_x_260:
[----:B------:R-:W-:Y:S01]  /*5460*/  @!UP1 UPRMT UR4, UR29, 0x654, UR4 ;  /* 0x000006541d049896 */ /* 0x000fe20008000004 */
[----:B------:R-:W-:Y:S01]  /*5470*/  UMOV UR5, 0xffff ;  /* 0x0000ffff00057882 */ /* 0x000fe20000000000 */
[----:B------:R-:W-:-:S07]  /*5480*/  UMOV UR6, 0x1 ;  /* 0x0000000100067882 */ /* 0x000fce0000000000 */
[----:B------:R-:W-:Y:S01]  /*5490*/  @!P0 SYNCS.ARRIVE.TRANS64.RED.A1T0 RZ, [UR4], RZ ;  /* 0x000000ffffff89a7 */ /* 0x000fe20008100404 */
[----:B------:R-:W-:Y:S01]  /*54a0*/  NOP ;  /* 0x0000000000007918 */ /* 0x000fe20000000000 */
[----:B-1----:R-:W1:Y:S01]  /*54b0*/  LDS R0, [UR8+0x14] ;  /* 0x00001408ff007984 */ /* 0x002e620008000800 */
[----:B------:R-:W-:-:S04]  /*54c0*/  ULOP3.LUT UR4, UR26, 0xffff, URZ, 0xc0, !UPT ;  /* 0x0000ffff1a047892 */ /* 0x000fc8000f8ec0ff */
[----:B------:R-:W-:-:S04]  /*54d0*/  USHF.R.U32.HI UR4, URZ, 0x5, UR4 ;  /* 0x00000005ff047899 */ /* 0x000fc80008011604 */
[----:B------:R-:W-:Y:S02]  /*54e0*/  USHF.L.U32 UR5, UR5, UR4, URZ ;  /* 0x0000000405057299 */ /* 0x000fe400080006ff */
[----:B------:R-:W-:-:S04]  /*54f0*/  USHF.L.U32 UR4, UR6, UR4, URZ ;  /* 0x0000000406047299 */ /* 0x000fc800080006ff */
[----:B-1----:R-:W-:-:S04]  /*5500*/  LOP3.LUT R0, R0, UR5, RZ, 0xc0, !PT ;  /* 0x0000000500007c12 */ /* 0x002fc8000f8ec0ff */
[----:B------:R-:W-:-:S13]  /*5510*/  ISETP.NE.AND P0, PT, R0, UR5, PT ;  /* 0x0000000500007c0c */ /* 0x000fda000bf05270 */
[----:B------:R-:W-:Y:S05]  /*5520*/  @P0 BRA `(.L_x_112) ;  /* 0x0000000000580947 */ /* 0x000fea0003800000 */
[----:B------:R-:W1:Y:S02]  /*5530*/  LDS R0, [UR8+0x18] ;  /* 0x00001808ff007984 */ /* 0x000e640008000800 */
[----:B-1----:R-:W-:-:S04]  /*5540*/  LOP3.LUT R0, R0, UR4, RZ, 0xc0, !PT ;  /* 0x0000000400007c12 */ /* 0x002fc8000f8ec0ff */
[----:B------:R-:W-:-:S13]  /*5550*/  ISETP.NE.AND P0, PT, R0, UR4, PT ;  /* 0x0000000400007c0c */ /* 0x000fda000bf05270 */
[----:B------:R-:W-:Y:S05]  /*5560*/  @P0 BRA `(.L_x_113) ;  /* 0x00000000003c0947 */ /* 0x000fea0003800000 */
[----:B------:R-:W1:Y:S01]  /*5570*/  S2R R2, SR_LANEID ;  /* 0x0000000000027919 */ /* 0x000e620000000000 */
[----:B------:R-:W-:Y:S01]  /*5580*/  ULOP3.LUT UR5, URZ, UR5, URZ, 0x33, !UPT ;  /* 0x00000005ff057292 */ /* 0x000fe2000f8e33ff */
[----:B------:R-:W-:Y:S01]  /*5590*/  LOP3.LUT R4, RZ, UR4, RZ, 0x33, !PT ;  /* 0x00000004ff047c12 */ /* 0x000fe2000f8e33ff */
[----:B------:R-:W-:Y:S02]  /*55a0*/  VOTEU.ANY UR4, UPT, PT ;  /* 0x0000000000047886 */ /* 0x000fe400038e0100 */
[----:B------:R-:W-:Y:S01]  /*55b0*/  UFLO.U32 UR4, UR4 ;  /* 0x00000004000472bd */ /* 0x000fe200080e0000 */
[----:B------:R-:W2:Y:S01]  /*55c0*/  REDUX UR6, R4 ;  /* 0x00000000040673c4 */ /* 0x000ea20000000000 */
[----:B------:R-:W-:-:S06]  /*55d0*/  IMAD.U32 R0, RZ, RZ, UR5 ;  /* 0x00000005ff007e24 */ /* 0x000fcc000f8e00ff */
[----:B------:R4:W-:Y:S01]  /*55e0*/  UTCATOMSWS.AND URZ, UR5 ;  /* 0x0000000500ff79e3 */ /* 0x0009e20008000000 */
[----:B------:R-:W3:Y:S01]  /*55f0*/  REDUX UR7, R0 ;  /* 0x00000000000773c4 */ /* 0x000ee20000000000 */
[----:B-1----:R-:W-:Y:S01]  /*5600*/  ISETP.EQ.U32.AND P0, PT, R2, UR4, PT ;  /* 0x0000000402007c0c */ /* 0x002fe2000bf02070 */
[----:B--2---:R-:W-:Y:S01]  /*5610*/  IMAD.U32 R2, RZ, RZ, UR6 ;  /* 0x00000006ff027e24 */ /* 0x004fe2000f8e00ff */
[----:B---3--:R-:W-:-:S11]  /*5620*/  MOV R3, UR7 ;  /* 0x0000000700037c02 */ /* 0x008fd60008000f00 */
[----:B------:R4:W-:Y:S04]  /*5630*/  @P0 ATOMS.AND RZ, [UR8+0x14], R3 ;  /* 0x00001403ffff098c */ /* 0x0009e8000a800008 */
[----:B------:R4:W-:Y:S01]  /*5640*/  @P0 ATOMS.AND RZ, [UR8+0x18], R2 ;  /* 0x00001802ffff098c */ /* 0x0009e2000a800008 */
[----:B------:R-:W-:Y:S05]  /*5650*/  BRA `(.L_x_114) ;  /* 0x0000000000147947 */ /* 0x000fea0003800000 */
.L_x_113:
[----:B------:R-:W-:Y:S02]  /*5660*/  MOV R2, 0x5680 ;  /* 0x0000568000027802 */ /* 0x000fe40000000f00 */
[----:B---3-5:R-:W-:Y:S05]  /*5670*/  CALL.REL.NOINC `($__internal_0_$__cuda_sm10x_tcgen05_guardrail_trap_col_being_dealloced_not_returned_by_alloc) ;  /* 0x0000007000b47944 */ /* 0x028fea0003c00000 */
[----:B------:R-:W-:Y:S05]  /*5680*/  BRA `(.L_x_114) ;  /* 0x0000000000087947 */ /* 0x000fea0003800000 */
.L_x_112:
[----:B------:R-:W-:Y:S02]  /*5690*/  MOV R2, 0x56b0 ;  /* 0x000056b000027802 */ /* 0x000fe40000000f00 */
[----:B---3-5:R-:W-:Y:S05]  /*56a0*/  CALL.REL.NOINC `($__internal_2_$__cuda_sm10x_tcgen05_guardrail_trap_unallocated_columns_being_dealloced) ;  /* 0x0000007000c07944 */ /* 0x028fea0003c00000 */
.L_x_114:
[----:B------:R-:W-:Y:S01]  /*56b0*/  NOP ;  /* 0x0000000000007918 */ /* 0x000fe20000000000 */
[----:B----4-:R-:W-:Y:S05]  /*56c0*/  EXIT ;  /* 0x000000000000794d */ /* 0x010fea0003800000 */
.L_x_85:
[----:B------:R-:W-:-:S09]  /*56d0*/  UISETP.NE.OR UP0, UPT, UR22, 0x3, !UP4 ;  /* 0x000000031600788c */ /* 0x000fd2000e705670 */
[----:B------:R-:W-:Y:S05]  /*56e0*/  BRA.U UP0, `(.L_x_115) ;  /* 0x0000001100c07547 */ /* 0x000fea000b800000 */
[----:B------:R-:W2:Y:S01]  /*56f0*/  LDCU UR31, c[0x0][0x370] ;  /* 0x00006e00ff1f77ac */ /* 0x000ea20008000800 */
[----:B------:R-:W3:Y:S01]  /*5700*/  LDC.64 R16, c[0x0][0x348] ;  /* 0x0000d200ff107b82 */ /* 0x000ee20000000a00 */
[----:B------:R-:W-:Y:S02]  /*5710*/  HFMA2 R13, -RZ, RZ, 0, 0 ;  /* 0x00000000ff0d7431 */ /* 0x000fe400000001ff */
[----:B------:R-:W-:Y:S01]  /*5720*/  IMAD.MOV.U32 R15, RZ, RZ, 0x1 ;  /* 0x00000001ff0f7424 */ /* 0x000fe200078e00ff */
[----:B------:R-:W2:Y:S01]  /*5730*/  LDCU.128 UR48, c[0x0][0xb10] ;  /* 0x00016200ff3077ac */ /* 0x000ea20008000c00 */
[----:B------:R-:W-:Y:S01]  /*5740*/  IMAD.MOV.U32 R14, RZ, RZ, RZ ;  /* 0x000000ffff0e7224 */ /* 0x000fe200078e00ff */
[----:B------:R-:W-:Y:S01]  /*5750*/  MOV R7, 0x1000 ;  /* 0x0000100000077802 */ /* 0x000fe20000000f00 */
[----:B------:R-:W4:Y:S01]  /*5760*/  LDCU UR30, c[0x0][0x374] ;  /* 0x00006e80ff1e77ac */ /* 0x000f220008000800 */
[----:B------:R-:W1:Y:S01]  /*5770*/  LDC.64 R2, c[0x0][0x888] ;  /* 0x00022200ff027b82 */ /* 0x000e620000000a00 */
[----:B------:R-:W4:Y:S01]  /*5780*/  LDCU UR15, c[0x0][0xb0c] ;  /* 0x00016180ff0f77ac */ /* 0x000f220008000800 */
[----:B------:R-:W3:Y:S06]  /*5790*/  LDCU UR54, c[0x0][0xb20] ;  /* 0x00016400ff3677ac */ /* 0x000eec0008000800 */
[----:B------:R-:W1:Y:S01]  /*57a0*/  LDC.64 R4, c[0x0][0x890] ;  /* 0x00022400ff047b82 */ /* 0x000e620000000a00 */
[----:B------:R-:W3:Y:S01]  /*57b0*/  LDCU UR4, c[0x0][0xb30] ;  /* 0x00016600ff0477ac */ /* 0x000ee20008000800 */
[----:B------:R-:W-:Y:S01]  /*57c0*/  UMOV UR21, 0x400 ;  /* 0x0000040000157882 */ /* 0x000fe20000000000 */
[----:B--2---:R-:W-:-:S02]  /*57d0*/  UIMAD.WIDE.U32 UR6, UR31, UR48, URZ ;  /* 0x000000301f0672a5 */ /* 0x004fc4000f8e00ff */
[----:B----4-:R-:W-:Y:S02]  /*57e0*/  UIMAD.WIDE.U32 UR8, UR30, UR51, URZ ;  /* 0x000000331e0872a5 */ /* 0x010fe4000f8e00ff */
[----:B------:R-:W-:Y:S02]  /*57f0*/  ULEA UR21, UR58, UR21, 0x18 ;  /* 0x000000153a157291 */ /* 0x000fe4000f8ec0ff */
[----:B------:R-:W-:Y:S02]  /*5800*/  UPLOP3.LUT UP2, UPT, UPT, UPT, UPT, 0x40, 0x4 ;  /* 0x000000000004789c */ /* 0x000fe40003f4e870 */
[----:B------:R-:W-:Y:S02]  /*5810*/  UIADD3 UR37, UPT, UPT, UR21, 0x228, URZ ;  /* 0x0000022815257890 */ /* 0x000fe4000fffe0ff */
[----:B------:R-:W-:Y:S02]  /*5820*/  UIADD3 UR41, UPT, UPT, UR21, 0x210, URZ ;  /* 0x0000021015297890 */ /* 0x000fe4000fffe0ff */
[----:B------:R-:W-:-:S02]  /*5830*/  UIADD3 UR33, UPT, UPT, UR21, 0x218, URZ ;  /* 0x0000021815217890 */ /* 0x000fc4000fffe0ff */
[----:B------:R-:W-:Y:S01]  /*5840*/  UIADD3 UR25, UPT, UPT, UR21, 0x220, URZ ;  /* 0x0000022015197890 */ /* 0x000fe2000fffe0ff */
[----:B------:R-:W-:Y:S01]  /*5850*/  UMOV UR6, UR7 ;  /* 0x0000000700067c82 */ /* 0x000fe20008000000 */
[----:B------:R-:W-:Y:S01]  /*5860*/  UMOV UR47, UR9 ;  /* 0x00000009002f7c82 */ /* 0x000fe20008000000 */
[----:B------:R-:W-:Y:S02]  /*5870*/  UISETP.GE.AND UP0, UPT, UR45, 0x1, UPT ;  /* 0x000000012d00788c */ /* 0x000fe4000bf06270 */
[----:B------:R-:W-:Y:S01]  /*5880*/  UISETP.NE.AND UP4, UPT, UR45, 0x1, UPT ;  /* 0x000000012d00788c */ /* 0x000fe2000bf85270 */
[----:B------:R-:W2:Y:S01]  /*5890*/  LDCU.64 UR22, c[0x0][0xb28] ;  /* 0x00016500ff1677ac */ /* 0x000ea20008000a00 */
[----:B------:R-:W-:Y:S02]  /*58a0*/  UISETP.NE.AND UP6, UPT, UR15, 0x1, UPT ;  /* 0x000000010f00788c */ /* 0x000fe4000bfc5270 */
[----:B------:R-:W-:Y:S02]  /*58b0*/  UISETP.NE.AND UP5, UPT, UR50, 0x1, UPT ;  /* 0x000000013200788c */ /* 0x000fe4000bfa5270 */
[----:B------:R-:W-:-:S02]  /*58c0*/  UPRMT UR37, UR58, 0x654, UR37 ;  /* 0x000006543a257896 */ /* 0x000fc40008000025 */
[----:B------:R-:W-:Y:S02]  /*58d0*/  USHF.R.U32.HI UR52, URZ, UR49, UR6 ;  /* 0x00000031ff347299 */ /* 0x000fe40008011606 */
[----:B------:R-:W-:Y:S02]  /*58e0*/  UPRMT UR46, UR58, 0x654, UR41 ;  /* 0x000006543a2e7896 */ /* 0x000fe40008000029 */
[----:B------:R-:W-:Y:S02]  /*58f0*/  UPRMT UR39, UR58, 0x654, UR33 ;  /* 0x000006543a277896 */ /* 0x000fe40008000021 */
[----:B------:R-:W-:Y:S02]  /*5900*/  UPRMT UR38, UR58, 0x654, UR25 ;  /* 0x000006543a267896 */ /* 0x000fe40008000019 */
[----:B---3--:R-:W-:Y:S02]  /*5910*/  USHF.R.U32.HI UR47, URZ, UR54, UR47 ;  /* 0x00000036ff2f7299 */ /* 0x008fe4000801162f */
[----:B------:R-:W-:-:S11]  /*5920*/  UISETP.NE.AND UP3, UPT, UR4, 0x1, UPT ;  /* 0x000000010400788c */ /* 0x000fd6000bf65270 */
.L_x_126:
[C---:B------:R-:W-:Y:S02]  /*5930*/  LEA R12, R14.reuse, UR21, 0x3 ;  /* 0x000000150e0c7c11 */ /* 0x040fe4000f8e18ff */
[----:B------:R-:W-:Y:S02]  /*5940*/  SHF.L.U32 R9, R13, 0x1f, RZ ;  /* 0x0000001f0d097819 */ /* 0x000fe400000006ff */
[----:B------:R-:W-:Y:S02]  /*5950*/  LEA R10, R14, UR21, 0x4 ;  /* 0x000000150e0a7c11 */ /* 0x000fe4000f8e20ff */
[----:B---3--:R-:W3:Y:S02]  /*5960*/  SYNCS.PHASECHK.TRANS64.TRYWAIT P0, [R12+URZ+0x260], R9 ;  /* 0x000260090c0075a7 */ /* 0x008ee400080011ff */
[----:B---3--:R-:W-:Y:S05]  /*5970*/  @!P0 BRA `(.L_x_116) ;  /* 0x0000006800a88947 */ /* 0x008fea0003800000 */
.L_x_261:
[----:B---3--:R-:W3:Y:S01]  /*5980*/  LDS.128 R8, [R10+0x2f0] ;  /* 0x0002f0000a087984 */ /* 0x008ee20000000c00 */
[----:B------:R-:W-:Y:S01]  /*5990*/  UISETP.GE.AND UP0, UPT, UR45, 0x1, UPT ;  /* 0x000000012d00788c */ /* 0x000fe2000bf06270 */
[----:B------:R-:W-:Y:S01]  /*59a0*/  @!PT LDS RZ, [RZ] ;  /* 0x00000000fffff984 */ /* 0x000fe20000000800 */
[----:B------:R-:W-:Y:S01]  /*59b0*/  @!PT LDS RZ, [RZ] ;  /* 0x00000000fffff984 */ /* 0x000fe20000000800 */
[----:B------:R-:W-:Y:S01]  /*59c0*/  @!PT LDS RZ, [RZ] ;  /* 0x00000000fffff984 */ /* 0x000fe20000000800 */
[----:B------:R-:W-:Y:S01]  /*59d0*/  @!PT LDS RZ, [RZ] ;  /* 0x00000000fffff984 */ /* 0x000fe20000000800 */
[----:B------:R4:W-:Y:S06]  /*59e0*/  MEMBAR.ALL.CTA ;  /* 0x0000000000007992 */ /* 0x0009ec0000008000 */
[----:B----4-:R-:W4:Y:S01]  /*59f0*/  FENCE.VIEW.ASYNC.S ;  /* 0x00000000000073c6 */ /* 0x010f220000000000 */
[----:B---3--:R-:W-:Y:S11]  /*5a00*/  LOP3.LUT P0, RZ, R10, 0x1, RZ, 0xc0, !PT ;  /* 0x000000010aff7812 */ /* 0x008ff6000780c0ff */
[----:B------:R-:W-:Y:S02]  /*5a10*/  @!UPT UIADD3 URZ, UPT, UPT, URZ, URZ, URZ ;  /* 0x000000fffffff290 */ /* 0x000fe4000fffe0ff */
[----:B----4-:R-:W-:Y:S01]  /*5a20*/  VOTEU.ANY UP1, P0 ;  /* 0x0000000000ff7886 */ /* 0x010fe20000020100 */
[----:B------:R-:W-:Y:S11]  /*5a30*/  PLOP3.LUT P0, PT, PT, PT, UP1, 0x80, 0x8 ;  /* 0x000000000008781c */ /* 0x000ff60003f0f018 */
[----:B------:R-:W-:Y:S02]  /*5a40*/  @!UPT UIADD3 URZ, UPT, UPT, URZ, URZ, URZ ;  /* 0x000000fffffff290 */ /* 0x000fe4000fffe0ff */
[----:B------:R-:W-:Y:S02]  /*5a50*/  @P0 SHF.R.U32.HI R0, RZ, 0x10, R9 ;  /* 0x00000010ff000819 */ /* 0x000fe40000011609 */
[----:B------:R-:W-:Y:S02]  /*5a60*/  @P0 MOV R6, R8 ;  /* 0x0000000800060202 */ /* 0x000fe40000000f00 */
[----:B------:R-:W-:Y:S01]  /*5a70*/  @P0 R2UR UR4, R0 ;  /* 0x00000000000402ca */ /* 0x000fe200000e0000 */
[----:B------:R-:W-:Y:S01]  /*5a80*/  VIADD R0, R12, 0x270 ;  /* 0x000002700c007836 */ /* 0x000fe20000000000 */
[----:B------:R-:W-:Y:S02]  /*5a90*/  @P0 LOP3.LUT R8, R9, 0xffff, RZ, 0xc0, !PT ;  /* 0x0000ffff09080812 */ /* 0x000fe400078ec0ff */
[----:B------:R-:W-:Y:S02]  /*5aa0*/  @P0 R2UR UR6, R6 ;  /* 0x00000000060602ca */ /* 0x000fe400000e0000 */
[----:B------:R-:W-:Y:S02]  /*5ab0*/  PRMT R0, RZ, 0x654, R0 ;  /* 0x00000654ff007816 */ /* 0x000fe40000000000 */
[----:B------:R-:W-:Y:S02]  /*5ac0*/  @P0 R2UR UR5, R8 ;  /* 0x00000000080502ca */ /* 0x000fe400000e0000 */
[----:B------:R3:W-:Y:S03]  /*5ad0*/  SYNCS.ARRIVE.TRANS64.RED.A1T0 RZ, [R0+URZ], RZ ;  /* 0x000000ff00ff79a7 */ /* 0x0007e600081004ff */
[----:B------:R-:W-:Y:S04]  /*5ae0*/  @UP1 UMOV UR29, UR4 ;  /* 0x00000004001d1c82 */ /* 0x000fe80008000000 */
[----:B------:R-:W-:Y:S04]  /*5af0*/  @UP1 UMOV UR14, UR6 ;  /* 0x00000006000e1c82 */ /* 0x000fe80008000000 */
[----:B------:R-:W-:Y:S01]  /*5b00*/  @UP1 UMOV UR13, UR5 ;  /* 0x00000005000d1c82 */ /* 0x000fe20008000000 */
[----:B------:R-:W-:Y:S05]  /*5b10*/  BRA.U !UP0, `(.L_x_117) ;  /* 0x0000000108a47547 */ /* 0x000fea000b800000 */
[----:B------:R-:W-:Y:S02]  /*5b20*/  UIMAD.WIDE.U32 UR16, UR13, UR51, URZ ;  /* 0x000000330d1072a5 */ /* 0x000fe4000f8e00ff */
[----:B------:R-:W-:Y:S02]  /*5b30*/  UIMAD.WIDE.U32 UR18, UR14, UR48, URZ ;  /* 0x000000300e1272a5 */ /* 0x000fe4000f8e00ff */
[----:B------:R-:W-:Y:S02]  /*5b40*/  USEL UR4, UR30, UR47, !UP5 ;  /* 0x0000002f1e047287 */ /* 0x000fe4000e800000 */
[----:B------:R-:W-:Y:S02]  /*5b50*/  USEL UR7, UR31, UR52, !UP6 ;  /* 0x000000341f077287 */ /* 0x000fe4000f000000 */
[----:B--2---:R-:W-:Y:S02]  /*5b60*/  UIMAD.WIDE.U32 UR8, UR4, UR22, URZ ;  /* 0x00000016040872a5 */ /* 0x004fe4000f8e00ff */
[----:B------:R-:W-:Y:S01]  /*5b70*/  UIMAD.WIDE.U32 UR10, UR7, UR22, URZ ;  /* 0x00000016070a72a5 */ /* 0x000fe2000f8e00ff */
[----:B------:R-:W-:Y:S02]  /*5b80*/  UMOV UR5, UR17 ;  /* 0x0000001100057c82 */ /* 0x000fe40008000000 */
[----:B------:R-:W-:Y:S03]  /*5b90*/  USHF.R.U32.HI UR6, URZ, UR54, UR5 ;  /* 0x00000036ff067299 */ /* 0x000fe60008011605 */
[----:B------:R-:W-:Y:S01]  /*5ba0*/  UMOV UR5, UR19 ;  /* 0x0000001300057c82 */ /* 0x000fe20008000000 */
[----:B------:R-:W-:Y:S02]  /*5bb0*/  USEL UR6, UR13, UR6, !UP5 ;  /* 0x000000060d067287 */ /* 0x000fe4000e800000 */
[----:B------:R-:W-:Y:S03]  /*5bc0*/  USHF.R.U32.HI UR12, URZ, UR49, UR5 ;  /* 0x00000031ff0c7299 */ /* 0x000fe60008011605 */
[----:B------:R-:W-:Y:S02]  /*5bd0*/  UMOV UR5, UR9 ;  /* 0x0000000900057c82 */ /* 0x000fe40008000000 */
[----:B------:R-:W-:Y:S03]  /*5be0*/  @UP4 USHF.R.U32.HI UR4, URZ, UR23, UR5 ;  /* 0x00000017ff044299 */ /* 0x000fe60008011605 */
[----:B------:R-:W-:Y:S01]  /*5bf0*/  UMOV UR5, UR11 ;  /* 0x0000000b00057c82 */ /* 0x000fe20008000000 */
[----:B------:R-:W-:Y:S02]  /*5c00*/  UIMAD UR4, UR45, UR4, URZ ;  /* 0x000000042d0472a4 */ /* 0x000fe4000f8e02ff */
[----:B------:R-:W-:Y:S02]  /*5c10*/  @UP4 USHF.R.U32.HI UR7, URZ, UR23, UR5 ;  /* 0x00000017ff074299 */ /* 0x000fe40008011605 */
[----:B------:R-:W-:Y:S02]  /*5c20*/  UIMAD.WIDE.U32 UR10, UR6, UR22, URZ ;  /* 0x00000016060a72a5 */ /* 0x000fe4000f8e00ff */
[----:B------:R-:W-:Y:S02]  /*5c30*/  USEL UR5, UR14, UR12, !UP6 ;  /* 0x0000000c0e057287 */ /* 0x000fe4000f000000 */
[----:B------:R-:W-:Y:S02]  /*5c40*/  UIMAD UR8, UR45, UR7, URZ ;  /* 0x000000072d0872a4 */ /* 0x000fe4000f8e02ff */
[----:B------:R-:W-:Y:S03]  /*5c50*/  UISETP.GE.AND UP0, UPT, UR6, UR4, UPT ;  /* 0x000000040600728c */ /* 0x000fe6000bf06270 */
[----:B------:R-:W-:Y:S01]  /*5c60*/  UMOV UR4, UR11 ;  /* 0x0000000b00047c82 */ /* 0x000fe20008000000 */
[----:B------:R-:W-:Y:S02]  /*5c70*/  UISETP.GE.OR UP0, UPT, UR5, UR8, UP0 ;  /* 0x000000080500728c */ /* 0x000fe40008706670 */
[----:B------:R-:W-:Y:S02]  /*5c80*/  USHF.R.U32.HI UR4, URZ, UR23, UR4 ;  /* 0x00000017ff047299 */ /* 0x000fe40008011604 */
[----:B------:R-:W-:Y:S02]  /*5c90*/  UIMAD.WIDE.U32 UR8, UR5, UR22, URZ ;  /* 0x00000016050872a5 */ /* 0x000fe4000f8e00ff */
[----:B------:R-:W-:Y:S04]  /*5ca0*/  USEL UR10, UR6, UR4, !UP4 ;  /* 0x00000004060a7287 */ /* 0x000fe8000e000000 */
[----:B------:R-:W-:Y:S01]  /*5cb0*/  UIADD3 UR11, UPT, UPT, -UR10, URZ, URZ ;  /* 0x000000ff0a0b7290 */ /* 0x000fe2000fffe1ff */
[----:B------:R-:W-:Y:S02]  /*5cc0*/  @!UP0 UMOV UR4, UR9 ;  /* 0x0000000900048c82 */ /* 0x000fe40008000000 */
[----:B------:R-:W-:Y:S02]  /*5cd0*/  @!UP0 USHF.R.U32.HI UR4, URZ, UR23, UR4 ;  /* 0x00000017ff048299 */ /* 0x000fe40008011604 */
[----:B------:R-:W-:Y:S02]  /*5ce0*/  UIMAD UR8, UR45, UR11, UR6 ;  /* 0x0000000b2d0872a4 */ /* 0x000fe4000f8e0206 */
[----:B------:R-:W-:Y:S04]  /*5cf0*/  @!UP0 USEL UR4, UR5, UR4, !UP4 ;  /* 0x0000000405048287 */ /* 0x000fe8000e000000 */
[----:B------:R-:W-:Y:S02]  /*5d00*/  @!UP0 UIMAD UR7, UR7, UR8, UR4 ;  /* 0x00000008070782a4 */ /* 0x000fe4000f8e0204 */
[----:B------:R-:W-:Y:S02]  /*5d10*/  @!UP0 UIADD3 UR9, UPT, UPT, UR10, -UR4, URZ ;  /* 0x800000040a098290 */ /* 0x000fe4000fffe0ff */
[----:B------:R-:W-:Y:S02]  /*5d20*/  UIADD3 UR8, UPT, UPT, -UR6, URZ, URZ ;  /* 0x000000ff06087290 */ /* 0x000fe4000fffe1ff */
[----:B------:R-:W-:Y:S02]  /*5d30*/  UIADD3 UR4, UPT, UPT, -UR5, URZ, URZ ;  /* 0x000000ff05047290 */ /* 0x000fe4000fffe1ff */
[----:B------:R-:W-:Y:S03]  /*5d40*/  @!UP0 UIMAD UR6, UR9, UR45, UR5 ;  /* 0x0000002d090682a4 */ /* 0x000fe6000f8e0205 */
[----:B------:R-:W-:Y:S01]  /*5d50*/  @!UP0 UMOV UR5, UR7 ;  /* 0x0000000700058c82 */ /* 0x000fe20008000000 */
[----:B------:R-:W-:Y:S02]  /*5d60*/  UIMAD UR7, UR15, UR4, UR14 ;  /* 0x000000040f0772a4 */ /* 0x000fe4000f8e020e */
[----:B------:R-:W-:Y:S02]  /*5d70*/  UIMAD UR4, UR50, UR8, UR13 ;  /* 0x00000008320472a4 */ /* 0x000fe4000f8e020d */
[----:B------:R-:W-:Y:S02]  /*5d80*/  UIMAD UR14, UR5, UR15, UR7 ;  /* 0x0000000f050e72a4 */ /* 0x000fe4000f8e0207 */
[----:B------:R-:W-:Y:S11]  /*5d90*/  UIMAD UR13, UR6, UR50, UR4 ;  /* 0x00000032060d72a4 */ /* 0x000ff6000f8e0204 */
[----:B------:R-:W-:Y:S01]  /*5da0*/  @!UPT UIADD3 URZ, UPT, UPT, URZ, URZ, URZ ;  /* 0x000000fffffff290 */ /* 0x000fe2000fffe0ff */
.L_x_117:
[----:B------:R-:W4:Y:S01]  /*5db0*/  @!UP3 LDCU.128 UR8, c[0x0][0xb10] ;  /* 0x00016200ff08b7ac */ /* 0x000f220008000c00 */
[C---:B-1----:R-:W-:Y:S02]  /*5dc0*/  ISETP.NE.U32.AND P1, PT, R4.reuse, RZ, PT ;  /* 0x000000ff0400720c */ /* 0x042fe40003f25070 */
[----:B------:R-:W-:Y:S02]  /*5dd0*/  ISETP.NE.U32.AND P0, PT, R4, RZ, PT ;  /* 0x000000ff0400720c */ /* 0x000fe40003f05070 */
[C---:B------:R-:W-:Y:S02]  /*5de0*/  ISETP.NE.AND.EX P1, PT, R5.reuse, RZ, PT, P1 ;  /* 0x000000ff0500720c */ /* 0x040fe40003f25310 */
[----:B------:R-:W-:Y:S01]  /*5df0*/  ISETP.NE.AND.EX P0, PT, R5, RZ, PT, P0 ;  /* 0x000000ff0500720c */ /* 0x000fe20003f05300 */
[----:B------:R-:W1:Y:S01]  /*5e00*/  @!UP3 LDCU UR5, c[0x0][0xb0c] ;  /* 0x00016180ff05b7ac */ /* 0x000e620008000800 */
[----:B------:R-:W-:Y:S01]  /*5e10*/  SHF.L.U32 R9, R15, 0x1f, RZ ;  /* 0x0000001f0f097819 */ /* 0x000fe200000006ff */
[----:B------:R-:W-:Y:S02]  /*5e20*/  USHF.L.U32 UR42, UR32, 0x8, URZ ;  /* 0x00000008202a7899 */ /* 0x000fe400080006ff */
[----:B------:R-:W-:Y:S02]  /*5e30*/  USHF.L.U32 UR43, UR20, 0x6, URZ ;  /* 0x00000006142b7899 */ /* 0x000fe400080006ff */
[----:B----4-:R-:W-:Y:S07]  /*5e40*/  UIMAD.WIDE.U32 UR6, UR14, UR8, URZ ;  /* 0x000000080e0672a5 */ /* 0x010fee000f8e00ff */
[----:B------:R-:W-:Y:S01]  /*5e50*/  @!UP3 UMOV UR4, UR7 ;  /* 0x000000070004bc82 */ /* 0x000fe20008000000 */
[----:B-1----:R-:W-:Y:S02]  /*5e60*/  @!UP3 UISETP.NE.AND UP0, UPT, UR5, 0x1, UPT ;  /* 0x000000010500b88c */ /* 0x002fe4000bf05270 */
[----:B------:R-:W-:Y:S02]  /*5e70*/  @!UP3 USHF.R.U32.HI UR4, URZ, UR9, UR4 ;  /* 0x00000009ff04b299 */ /* 0x000fe40008011604 */
[----:B------:R-:W-:Y:S02]  /*5e80*/  UIMAD.WIDE.U32 UR6, UR13, UR11, URZ ;  /* 0x0000000b0d0672a5 */ /* 0x000fe4000f8e00ff */
[----:B------:R-:W-:Y:S02]  /*5e90*/  @!UP3 USEL UR8, UR14, UR4, !UP0 ;  /* 0x000000040e08b287 */ /* 0x000fe4000c000000 */
[----:B------:R-:W-:Y:S03]  /*5ea0*/  @!UP3 UISETP.NE.AND UP0, UPT, UR10, 0x1, UPT ;  /* 0x000000010a00b88c */ /* 0x000fe6000bf05270 */
[----:B------:R-:W-:Y:S02]  /*5eb0*/  @!UP3 UMOV UR6, UR7 ;  /* 0x000000070006bc82 */ /* 0x000fe40008000000 */
[----:B------:R-:W1:Y:S02]  /*5ec0*/  @!UP3 LDCU UR4, c[0x0][0xb20] ;  /* 0x00016400ff04b7ac */ /* 0x000e640008000800 */
[----:B-1----:R-:W-:Y:S04]  /*5ed0*/  @!UP3 USHF.R.U32.HI UR6, URZ, UR4, UR6 ;  /* 0x00000004ff06b299 */ /* 0x002fe80008011606 */
[----:B------:R-:W-:Y:S04]  /*5ee0*/  @!UP3 USEL UR6, UR13, UR6, !UP0 ;  /* 0x000000060d06b287 */ /* 0x000fe8000c000000 */
[----:B------:R-:W-:Y:S02]  /*5ef0*/  @!UP3 UIADD3 UR4, UPT, UPT, -UR8, UR6, URZ ;  /* 0x000000060804b290 */ /* 0x000fe4000fffe1ff */
[----:B------:R-:W-:Y:S02]  /*5f00*/  @!UP3 UIADD3 UR6, UPT, UPT, UR8, -UR6, URZ ;  /* 0x800000060806b290 */ /* 0x000fe4000fffe0ff */
[----:B------:R-:W-:Y:S02]  /*5f10*/  @!UP3 UIMAD UR14, UR4, UR5, UR14 ;  /* 0x00000005040eb2a4 */ /* 0x000fe4000f8e020e */
[----:B------:R-:W-:Y:S01]  /*5f20*/  @!UP3 UIMAD UR13, UR6, UR10, UR13 ;  /* 0x0000000a060db2a4 */ /* 0x000fe2000f8e020d */
[----:B------:R-:W-:Y:S11]  /*5f30*/  BRA.U UP2, `(.L_x_118) ;  /* 0x0000000102107547 */ /* 0x000ff6000b800000 */
[----:B---3--:R-:W-:Y:S04]  /*5f40*/  MOV R0, UR53 ;  /* 0x0000003500007c02 */ /* 0x008fe80008000f00 */
[----:B------:R-:W-:Y:S04]  /*5f50*/  SHF.L.U32 R11, R0, 0x1f, RZ ;  /* 0x0000001f000b7819 */ /* 0x000fe800000006ff */
[----:B------:R-:W1:Y:S02]  /*5f60*/  SYNCS.PHASECHK.TRANS64.TRYWAIT P2, [UR21+0x258], R11 ;  /* 0x0002580bff0075a7 */ /* 0x000e640008041115 */
[----:B-1----:R-:W-:Y:S05]  /*5f70*/  @!P2 BRA `(.L_x_119) ;  /* 0x00000064003ca947 */ /* 0x002fea0003800000 */
.L_x_118:
[----:B------:R-:W-:Y:S05]  /*5f80*/  @!P1 BRA `(.L_x_120) ;  /* 0x0000000000309947 */ /* 0x000fea0003800000 */
[----:B------:R-:W-:Y:S01]  /*5f90*/  ISETP.NE.U32.AND P1, PT, R2, RZ, PT ;  /* 0x000000ff0200720c */ /* 0x000fe20003f25070 */
[----:B------:R-:W4:Y:S01]  /*5fa0*/  LDCU.64 UR4, c[0x0][0x358] ;  /* 0x00006b00ff0477ac */ /* 0x000f220008000a00 */
[----:B------:R-:W-:Y:S02]  /*5fb0*/  IMAD.MOV.U32 R90, RZ, RZ, 0x1 ;  /* 0x00000001ff5a7424 */ /* 0x000fe400078e00ff */
[----:B------:R-:W-:Y:S11]  /*5fc0*/  ISETP.NE.AND.EX P1, PT, R3, RZ, PT, P1 ;  /* 0x000000ff0300720c */ /* 0x000ff60003f25310 */
[----:B------:R-:W-:Y:S02]  /*5fd0*/  @!UPT UIADD3 URZ, UPT, UPT, URZ, URZ, URZ ;  /* 0x000000fffffff290 */ /* 0x000fe4000fffe0ff */
[----:B-1----:R-:W1:Y:S01]  /*5fe0*/  @P1 LDC.64 R10, c[0x0][0x888] ;  /* 0x00022200ff0a1b82 */ /* 0x002e620000000a00 */
[----:B---3--:R-:W-:Y:S04]  /*5ff0*/  @P1 IMAD R0, R4, UR36, RZ ;  /* 0x0000002404001c24 */ /* 0x008fe8000f8e02ff */
[----:B-1----:R-:W-:Y:S04]  /*6000*/  @P1 IMAD.WIDE R10, R0, 0x4, R10 ;  /* 0x00000004000a1825 */ /* 0x002fe800078e020a */
[----:B------:R-:W-:Y:S01]  /*6010*/  HFMA2 R0, -RZ, RZ, 0, 5.9604644775390625e-08 ;  /* 0x00000001ff007431 */ /* 0x000fe200000001ff */
[----:B----45:R4:W5:Y:S04]  /*6020*/  @P1 LDG.E R41, desc[UR4][R10.64] ;  /* 0x000000040a291981 */ /* 0x030968000c1e1900 */
[----:B------:R-:W-:Y:S01]  /*6030*/  @!P1 PRMT R90, R0, 0x7610, R90 ;  /* 0x00007610005a9816 */ /* 0x000fe2000000005a */
[----:B----4-:R-:W1:Y:S06]  /*6040*/  @!P1 LDC R41, c[0x0][0x880] ;  /* 0x00022000ff299b82 */ /* 0x010e6c0000000800 */
.L_x_120:
[----:B-1---5:R-:W-:Y:S01]  /*6050*/  @!P0 FSETP.EQ.AND P1, PT, R41, RZ, PT ;  /* 0x000000ff2900820b */ /* 0x022fe20003f22000 */
[----:B------:R-:W-:Y:S01]  /*6060*/  @!UPT UIADD3 URZ, UPT, UPT, URZ, URZ, URZ ;  /* 0x000000fffffff290 */ /* 0x000fe2000fffe0ff */
[----:B------:R-:W-:Y:S11]  /*6070*/  @!P0 BRA `(.L_x_121) ;  /* 0x0000000000188947 */ /* 0x000ff60003800000 */
[----:B------:R-:W-:Y:S02]  /*6080*/  LOP3.LUT P0, RZ, R90, 0xff, RZ, 0xc0, !PT ;  /* 0x000000ff5aff7812 */ /* 0x000fe4000780c0ff */
[----:B------:R-:W-:Y:S04]  /*6090*/  ISETP.NE.U32.AND P1, PT, R2, RZ, PT ;  /* 0x000000ff0200720c */ /* 0x000fe80003f25070 */
[----:B------:R-:W-:Y:S04]  /*60a0*/  ISETP.NE.AND.EX P1, PT, R3, RZ, PT, P1 ;  /* 0x000000ff0300720c */ /* 0x000fe80003f25310 */
[----:B------:R-:W-:Y:S03]  /*60b0*/  PLOP3.LUT P1, PT, P1, PT, PT, 0x8, 0x80 ;  /* 0x000000000080781c */ /* 0x000fe60000f2e170 */
[----:B------:R-:W-:Y:S11]  /*60c0*/  @P0 FSETP.EQ.AND P1, PT, R41, RZ, PT ;  /* 0x000000ff2900020b */ /* 0x000ff60003f22000 */
[----:B------:R-:W-:Y:S02]  /*60d0*/  @!UPT UIADD3 URZ, UPT, UPT, URZ, URZ, URZ ;  /* 0x000000fffffff290 */ /* 0x000fe4000fffe0ff */
.L_x_121:
[----:B------:R-:W1:Y:S01]  /*60e0*/  SYNCS.PHASECHK.TRANS64.TRYWAIT P2, [UR21+0x230], R9 ;  /* 0x00023009ff0075a7 */ /* 0x000e620008041115 */
[----:B------:R-:W-:Y:S04]  /*60f0*/  ELECT P0, URZ, PT ;  /* 0x0000000000ff782f */ /* 0x000fe80003800000 */
[----:B------:R-:W-:Y:S11]  /*6100*/  PLOP3.LUT P1, PT, P1, P0, PT, 0xf2, 0x2f ;  /* 0x00000000002f781c */ /* 0x000ff60000f21e72 */
[----:B------:R-:W-:Y:S02]  /*6110*/  @!UPT UIADD3 URZ, UPT, UPT, URZ, URZ, URZ ;  /* 0x000000fffffff290 */ /* 0x000fe4000fffe0ff */
[----:B------:R-:W-:Y:S05]  /*6120*/  @!P1 IADD3 R8, P0, PT, R16, 0x580, RZ ;  /* 0x0000058010089810 */ /* 0x000fea0007f1e0ff */
[----:B------:R-:W-:Y:S01]  /*6130*/  @!P1 IMAD.X R6, RZ, RZ, R17, P0 ;  /* 0x000000ffff069224 */ /* 0x000fe200000e0611 */
[----:B-1----:R-:W-:Y:S07]  /*6140*/  @!P2 BRA `(.L_x_122) ;  /* 0x0000006000e0a947 */ /* 0x002fee0003800000 */
.L_x_264:
[----:B------:R-:W-:Y:S01]  /*6150*/  @!P1 R2UR UR5, R8 ;  /* 0x00000000080592ca */ /* 0x000fe200000e0000 */
[----:B------:R-:W-:Y:S01]  /*6160*/  VOTEU.ALL UP0, P1 ;  /* 0x0000000000ff7886 */ /* 0x000fe20000800000 */
[----:B------:R-:W-:Y:S01]  /*6170*/  @!P1 R2UR UR4, R6 ;  /* 0x00000000060492ca */ /* 0x000fe200000e0000 */
[----:B------:R-:W-:Y:S01]  /*6180*/  UMOV UR6, 0x0 ;  /* 0x0000000000067882 */ /* 0x000fe20000000000 */
[----:B------:R-:W-:Y:S01]  /*6190*/  UMOV UR7, 0x10000000 ;  /* 0x1000000000077882 */ /* 0x000fe20000000000 */
[----:B------:R-:W-:Y:S01]  /*61a0*/  UMOV UR44, UR36 ;  /* 0x00000024002c7c82 */ /* 0x000fe20008000000 */
[----:B------:R-:W-:Y:S01]  /*61b0*/  @!UP0 UIADD3 UR40, UPT, UPT, UR21, 0x400, URZ ;  /* 0x0000040015288890 */ /* 0x000fe2000fffe0ff */
[----:B-1-3--:R-:W-:Y:S01]  /*61c0*/  @!P1 IMAD.MOV.U32 R0, RZ, RZ, 0x1000 ;  /* 0x00001000ff009424 */ /* 0x00afe200078e00ff */
[----:B------:R-:W-:Y:S01]  /*61d0*/  @!UP0 UIADD3 UR10, UPT, UPT, UR42, 0x80, URZ ;  /* 0x000000802a0a8890 */ /* 0x000fe2000fffe0ff */
[----:B------:R-:W-:Y:S01]  /*61e0*/  @!P1 IADD3 R8, P0, PT, R16, 0x580, RZ ;  /* 0x0000058010089810 */ /* 0x000fe20007f1e0ff */
[----:B------:R-:W-:Y:S01]  /*61f0*/  @!UP0 UIADD3 UR8, UPT, UPT, UR21, 0xc00, URZ ;  /* 0x00000c0015088890 */ /* 0x000fe2000fffe0ff */
[----:B------:R-:W-:Y:S02]  /*6200*/  VOTEU.ALL UP0, P1 ;  /* 0x0000000000ff7886 */ /* 0x000fe40000800000 */
[----:B------:R-:W-:Y:S01]  /*6210*/  IMAD.U32 R10, RZ, RZ, UR5 ;  /* 0x00000005ff0a7e24 */ /* 0x000fe2000f8e00ff */
[----:B------:R-:W-:Y:S01]  /*6220*/  UMOV UR9, UR41 ;  /* 0x0000002900097c82 */ /* 0x000fe20008000000 */
[----:B------:R-:W-:Y:S01]  /*6230*/  IMAD.U32 R11, RZ, RZ, UR4 ;  /* 0x00000004ff0b7e24 */ /* 0x000fe2000f8e00ff */
[----:B------:R-:W-:Y:S01]  /*6240*/  UMOV UR11, UR43 ;  /* 0x0000002b000b7c82 */ /* 0x000fe20008000000 */
[----:B------:R-:W-:Y:S01]  /*6250*/  UMOV UR12, UR36 ;  /* 0x00000024000c7c82 */ /* 0x000fe20008000000 */
[----:B------:R-:W-:Y:S01]  /*6260*/  @!P1 R2UR UR4, R10 ;  /* 0x000000000a0492ca */ /* 0x000fe200000e0000 */
[----:B------:R-:W-:Y:S01]  /*6270*/  @!P1 IMAD.X R6, RZ, RZ, R17, P0 ;  /* 0x000000ffff069224 */ /* 0x000fe200000e0611 */
[----:B------:R-:W-:Y:S11]  /*6280*/  @!P1 R2UR UR5, R11 ;  /* 0x000000000b0592ca */ /* 0x000ff600000e0000 */
[----:B------:R-:W-:Y:S02]  /*6290*/  @!UPT UIADD3 URZ, UPT, UPT, URZ, URZ, URZ ;  /* 0x000000fffffff290 */ /* 0x000fe4000fffe0ff */
[----:B------:R1:W-:Y:S01]  /*62a0*/  @!UP0 UTMALDG.3D [UR40], [UR4], desc[UR6] ;  /* 0x00000628040085b4 */ /* 0x0003e20008011000 */
[----:B------:R-:W-:Y:S05]  /*62b0*/  VOTEU.ALL UP0, P1 ;  /* 0x0000000000ff7886 */ /* 0x000fea0000800000 */
[----:B------:R1:W-:Y:S01]  /*62c0*/  @!UP0 UTMALDG.3D [UR8], [UR4], desc[UR6] ;  /* 0x00000608040085b4 */ /* 0x0003e20008011000 */
[----:B------:R1:W-:Y:S01]  /*62d0*/  @!P1 SYNCS.ARRIVE.TRANS64.RED.A0TR RZ, [UR21+0x210], R0 ;  /* 0x00021000ffff99a7 */ /* 0x0003e20008300415 */
[----:B------:R-:W-:Y:S01]  /*62e0*/  SYNCS.ARRIVE.TRANS64.RED.A1T0 RZ, [UR46], RZ ;  /* 0x000000ffffff79a7 */ /* 0x000fe2000810042e */
[----:B------:R-:W3:Y:S02]  /*62f0*/  SYNCS.PHASECHK.TRANS64.TRYWAIT P2, [UR21+0x238], R9 ;  /* 0x00023809ff0075a7 */ /* 0x000ee40008041115 */
[----:B-1-3--:R-:W-:Y:S05]  /*6300*/  @!P2 BRA `(.L_x_123) ;  /* 0x000000600088a947 */ /* 0x00afea0003800000 */
.L_x_266:
[----:B------:R-:W-:Y:S01]  /*6310*/  @!P1 R2UR UR5, R8 ;  /* 0x00000000080592ca */ /* 0x000fe200000e0000 */
[----:B------:R-:W-:Y:S01]  /*6320*/  VOTEU.ALL UP0, P1 ;  /* 0x0000000000ff7886 */ /* 0x000fe20000800000 */
[----:B------:R-:W-:Y:S01]  /*6330*/  @!P1 R2UR UR4, R6 ;  /* 0x00000000060492ca */ /* 0x000fe200000e0000 */
[----:B------:R-:W-:Y:S01]  /*6340*/  UMOV UR6, 0x0 ;  /* 0x0000000000067882 */ /* 0x000fe20000000000 */
[----:B------:R-:W-:Y:S01]  /*6350*/  UMOV UR7, 0x10000000 ;  /* 0x1000000000077882 */ /* 0x000fe20000000000 */
[----:B------:R-:W-:Y:S01]  /*6360*/  UMOV UR35, UR43 ;  /* 0x0000002b00237c82 */ /* 0x000fe20008000000 */
[----:B------:R-:W-:Y:S01]  /*6370*/  @!UP0 UIADD3 UR34, UPT, UPT, UR42, 0x20, URZ ;  /* 0x000000202a228890 */ /* 0x000fe2000fffe0ff */
[----:B-1----:R-:W-:Y:S01]  /*6380*/  @!P1 IMAD.MOV.U32 R0, RZ, RZ, 0x1000 ;  /* 0x00001000ff009424 */ /* 0x002fe200078e00ff */
[----:B------:R-:W-:Y:S01]  /*6390*/  @!UP0 UIADD3 UR32, UPT, UPT, UR21, 0x1400, URZ ;  /* 0x0000140015208890 */ /* 0x000fe2000fffe0ff */
[----:B------:R-:W-:Y:S01]  /*63a0*/  @!P1 IADD3 R8, P0, PT, R16, 0x580, RZ ;  /* 0x0000058010089810 */ /* 0x000fe20007f1e0ff */
[----:B------:R-:W-:Y:S02]  /*63b0*/  @!UP0 UIADD3 UR10, UPT, UPT, UR42, 0xa0, URZ ;  /* 0x000000a02a0a8890 */ /* 0x000fe4000fffe0ff */
[----:B------:R-:W-:Y:S01]  /*63c0*/  @!UP0 UIADD3 UR8, UPT, UPT, UR21, 0x1c00, URZ ;  /* 0x00001c0015088890 */ /* 0x000fe2000fffe0ff */
[----:B------:R-:W-:Y:S01]  /*63d0*/  IMAD.U32 R10, RZ, RZ, UR5 ;  /* 0x00000005ff0a7e24 */ /* 0x000fe2000f8e00ff */
[----:B------:R-:W-:Y:S01]  /*63e0*/  VOTEU.ALL UP0, P1 ;  /* 0x0000000000ff7886 */ /* 0x000fe20000800000 */
[----:B------:R-:W-:Y:S01]  /*63f0*/  IMAD.U32 R11, RZ, RZ, UR4 ;  /* 0x00000004ff0b7e24 */ /* 0x000fe2000f8e00ff */
[----:B------:R-:W-:Y:S01]  /*6400*/  UMOV UR9, UR33 ;  /* 0x0000002100097c82 */ /* 0x000fe20008000000 */
[----:B------:R-:W-:Y:S01]  /*6410*/  UMOV UR11, UR43 ;  /* 0x0000002b000b7c82 */ /* 0x000fe20008000000 */
[----:B------:R-:W-:Y:S01]  /*6420*/  @!P1 R2UR UR4, R10 ;  /* 0x000000000a0492ca */ /* 0x000fe200000e0000 */
[----:B------:R-:W-:Y:S01]  /*6430*/  UMOV UR12, UR36 ;  /* 0x00000024000c7c82 */ /* 0x000fe20008000000 */
[----:B------:R-:W-:Y:S01]  /*6440*/  @!P1 R2UR UR5, R11 ;  /* 0x000000000b0592ca */ /* 0x000fe200000e0000 */
[----:B------:R-:W-:Y:S11]  /*6450*/  @!P1 IMAD.X R6, RZ, RZ, R17, P0 ;  /* 0x000000ffff069224 */ /* 0x000ff600000e0611 */
[----:B------:R-:W-:Y:S01]  /*6460*/  @!UPT UIADD3 URZ, UPT, UPT, URZ, URZ, URZ ;  /* 0x000000fffffff290 */ /* 0x000fe2000fffe0ff */
[----:B------:R1:W-:Y:S01]  /*6470*/  @!UP0 UTMALDG.3D [UR32], [UR4], desc[UR6] ;  /* 0x00000620040085b4 */ /* 0x0003e20008011000 */
[----:B------:R-:W-:Y:S05]  /*6480*/  VOTEU.ALL UP0, P1 ;  /* 0x0000000000ff7886 */ /* 0x000fea0000800000 */
[----:B------:R1:W-:Y:S01]  /*6490*/  @!UP0 UTMALDG.3D [UR8], [UR4], desc[UR6] ;  /* 0x00000608040085b4 */ /* 0x0003e20008011000 */
[----:B------:R1:W-:Y:S01]  /*64a0*/  @!P1 SYNCS.ARRIVE.TRANS64.RED.A0TR RZ, [UR21+0x218], R0 ;  /* 0x00021800ffff99a7 */ /* 0x0003e20008300415 */
[----:B------:R-:W-:Y:S01]  /*64b0*/  SYNCS.ARRIVE.TRANS64.RED.A1T0 RZ, [UR39], RZ ;  /* 0x000000ffffff79a7 */ /* 0x000fe20008100427 */
[----:B------:R-:W3:Y:S02]  /*64c0*/  SYNCS.PHASECHK.TRANS64.TRYWAIT P2, [UR21+0x240], R9 ;  /* 0x00024009ff0075a7 */ /* 0x000ee40008041115 */
[----:B-1-3--:R-:W-:Y:S05]  /*64d0*/  @!P2 BRA `(.L_x_124) ;  /* 0x00000060002ca947 */ /* 0x00afea0003800000 */
.L_x_268:
        /* <DEDUP_REMOVED lines=9> */
[----:B------:R-:W-:Y:S01]  /*6570*/  VIADD R14, R14, 0x1 ;  /* 0x000000010e0e7836 */ /* 0x000fe20000000000 */
        /* <DEDUP_REMOVED lines=10> */
[----:B------:R-:W-:Y:S11]  /*6620*/  UMOV UR12, UR36 ;  /* 0x00000024000c7c82 */ /* 0x000ff60008000000 */
        /* <DEDUP_REMOVED lines=8> */
.L_x_270:
[----:B------:R-:W-:Y:S01]  /*66b0*/  UIADD3 UR32, UPT, UPT, UR13, UR59, URZ ;  /* 0x0000003b0d207290 */ /* 0x000fe2000fffe0ff */
[----:B------:R-:W-:Y:S01]  /*66c0*/  @!P1 IADD3 R6, P0, PT, R16, 0x580, RZ ;  /* 0x0000058010069810 */ /* 0x000fe20007f1e0ff */
[----:B------:R-:W-:Y:S01]  /*66d0*/  UPLOP3.LUT UP2, UPT, UPT, UPT, UPT, 0x80, 0x8 ;  /* 0x000000000008789c */ /* 0x000fe20003f4f070 */
[----:B------:R-:W-:Y:S01]  /*66e0*/  LOP3.LUT R15, R15, 0x1, RZ, 0x3c, !PT ;  /* 0x000000010f0f7812 */ /* 0x000fe200078e3cff */
[----:B------:R-:W-:Y:S01]  /*66f0*/  VOTEU.ALL UP0, P1 ;  /* 0x0000000000ff7886 */ /* 0x000fe20000800000 */
[----:B------:R-:W-:Y:S01]  /*6700*/  @!P1 R2UR UR5, R6 ;  /* 0x00000000060592ca */ /* 0x000fe200000e0000 */
[----:B-1----:R-:W-:Y:S01]  /*6710*/  @!P1 IMAD.X R0, RZ, RZ, R17, P0 ;  /* 0x000000ffff009224 */ /* 0x002fe200000e0611 */
[----:B------:R-:W-:Y:S01]  /*6720*/  UMOV UR6, 0x0 ;  /* 0x0000000000067882 */ /* 0x000fe20000000000 */
[----:B------:R-:W-:Y:S01]  /*6730*/  UMOV UR7, 0x10000000 ;  /* 0x1000000000077882 */ /* 0x000fe20000000000 */
[----:B------:R-:W-:Y:S01]  /*6740*/  @!UP0 UIADD3 UR18, UPT, UPT, UR42, 0x60, URZ ;  /* 0x000000602a128890 */ /* 0x000fe2000fffe0ff */
[----:B------:R-:W-:Y:S01]  /*6750*/  ISETP.NE.AND P0, PT, R14, 0x2, PT ;  /* 0x000000020e00780c */ /* 0x000fe20003f05270 */
[----:B------:R-:W-:Y:S01]  /*6760*/  @!UP0 UIADD3 UR16, UPT, UPT, UR21, 0x3400, URZ ;  /* 0x0000340015108890 */ /* 0x000fe2000fffe0ff */
[----:B------:R-:W-:Y:S01]  /*6770*/  @!P1 R2UR UR4, R0 ;  /* 0x00000000000492ca */ /* 0x000fe200000e0000 */
[----:B------:R-:W-:Y:S01]  /*6780*/  @!UP0 UIADD3 UR17, UPT, UPT, UR21, 0x228, URZ ;  /* 0x0000022815118890 */ /* 0x000fe2000fffe0ff */
[----:B------:R-:W-:Y:S01]  /*6790*/  SEL R0, RZ, 0x1, P0 ;  /* 0x00000001ff007807 */ /* 0x000fe20000000000 */
[----:B------:R-:W-:Y:S01]  /*67a0*/  @!UP0 UIADD3 UR10, UPT, UPT, UR42, 0xe0, URZ ;  /* 0x000000e02a0a8890 */ /* 0x000fe2000fffe0ff */
[----:B------:R-:W-:Y:S01]  /*67b0*/  SEL R14, R14, RZ, P0 ;  /* 0x000000ff0e0e7207 */ /* 0x000fe20000000000 */
[----:B------:R-:W-:Y:S01]  /*67c0*/  @!UP0 UIADD3 UR8, UPT, UPT, UR21, 0x3c00, URZ ;  /* 0x00003c0015088890 */ /* 0x000fe2000fffe0ff */
[----:B------:R-:W-:Y:S01]  /*67d0*/  IMAD.U32 R8, RZ, RZ, UR5 ;  /* 0x00000005ff087e24 */ /* 0x000fe2000f8e00ff */
[----:B------:R-:W-:Y:S01]  /*67e0*/  VOTEU.ALL UP0, P1 ;  /* 0x0000000000ff7886 */ /* 0x000fe20000800000 */
[----:B------:R-:W-:Y:S01]  /*67f0*/  UMOV UR19, UR43 ;  /* 0x0000002b00137c82 */ /* 0x000fe20008000000 */
[----:B------:R-:W-:Y:S01]  /*6800*/  UMOV UR20, UR36 ;  /* 0x0000002400147c82 */ /* 0x000fe20008000000 */
[----:B------:R-:W-:Y:S01]  /*6810*/  UMOV UR11, UR43 ;  /* 0x0000002b000b7c82 */ /* 0x000fe20008000000 */
[----:B------:R-:W-:Y:S01]  /*6820*/  UMOV UR12, UR36 ;  /* 0x00000024000c7c82 */ /* 0x000fe20008000000 */
[----:B------:R-:W-:Y:S01]  /*6830*/  UMOV UR9, UR17 ;  /* 0x0000001100097c82 */ /* 0x000fe20008000000 */
[----:B------:R-:W-:Y:S01]  /*6840*/  IMAD.U32 R9, RZ, RZ, UR4 ;  /* 0x00000004ff097e24 */ /* 0x000fe2000f8e00ff */
[----:B------:R-:W-:Y:S01]  /*6850*/  @!P1 R2UR UR4, R8 ;  /* 0x00000000080492ca */ /* 0x000fe200000e0000 */
[----:B------:R-:W-:Y:S01]  /*6860*/  UMOV UR36, UR29 ;  /* 0x0000001d00247c82 */ /* 0x000fe20008000000 */
[----:B------:R-:W-:Y:S02]  /*6870*/  LOP3.LUT R13, R13, R0, RZ, 0x3c, !PT ;  /* 0x000000000d0d7212 */ /* 0x000fe400078e3cff */
[----:B------:R-:W-:Y:S11]  /*6880*/  @!P1 R2UR UR5, R9 ;  /* 0x00000000090592ca */ /* 0x000ff600000e0000 */
[----:B------:R-:W-:Y:S02]  /*6890*/  @!UPT UIADD3 URZ, UPT, UPT, URZ, URZ, URZ ;  /* 0x000000fffffff290 */ /* 0x000fe4000fffe0ff */
[----:B------:R1:W-:Y:S01]  /*68a0*/  @!UP0 UTMALDG.3D [UR16], [UR4], desc[UR6] ;  /* 0x00000610040085b4 */ /* 0x0003e20008011000 */
[----:B------:R-:W-:Y:S05]  /*68b0*/  VOTEU.ALL UP0, P1 ;  /* 0x0000000000ff7886 */ /* 0x000fea0000800000 */
[----:B------:R3:W-:Y:S01]  /*68c0*/  @!UP0 UTMALDG.3D [UR8], [UR4], desc[UR6] ;  /* 0x00000608040085b4 */ /* 0x0007e20008011000 */
[----:B------:R3:W-:Y:S01]  /*68d0*/  @!P1 SYNCS.ARRIVE.TRANS64.RED.A0TR RZ, [UR21+0x228], R7 ;  /* 0x00022807ffff99a7 */ /* 0x0007e20008300415 */
[----:B------:R-:W-:Y:S01]  /*68e0*/  SYNCS.ARRIVE.TRANS64.RED.A1T0 RZ, [UR37], RZ ;  /* 0x000000ffffff79a7 */ /* 0x000fe20008100425 */
[----:B-1----:R-:W-:Y:S01]  /*68f0*/  UIADD3 UR20, UPT, UPT, UR14, UR62, URZ ;  /* 0x0000003e0e147290 */ /* 0x002fe2000fffe0ff */
[----:B------:R-:W-:Y:S11]  /*6900*/  BRA.U UP1, `(.L_x_126) ;  /* 0xfffffff101087547 */ /* 0x000ff6000b83ffff */
[----:B------:R-:W-:-:S04]  /*6910*/  SHF.L.U32 R3, R15, 0x1f, RZ ;  /* 0x0000001f0f037819 */ /* 0x000fc800000006ff */
[----:B------:R-:W1:Y:S02]  /*6920*/  SYNCS.PHASECHK.TRANS64.TRYWAIT P0, [UR21+0x230], R3 ;  /* 0x00023003ff0075a7 */ /* 0x000e640008001115 */
[----:B-1----:R-:W-:Y:S05]  /*6930*/  @!P0 BRA `(.L_x_127) ;  /* 0x0000005c00448947 */ /* 0x002fea0003800000 */
.L_x_272:
[----:B------:R-:W4:Y:S02]  /*6940*/  SYNCS.PHASECHK.TRANS64.TRYWAIT P0, [UR21+0x238], R3 ;  /* 0x00023803ff0075a7 */ /* 0x000f240008001115 */
[----:B----4-:R-:W-:Y:S05]  /*6950*/  @!P0 BRA `(.L_x_128) ;  /* 0x0000005c00548947 */ /* 0x010fea0003800000 */
.L_x_274:
[----:B------:R-:W4:Y:S02]  /*6960*/  SYNCS.PHASECHK.TRANS64.TRYWAIT P0, [UR21+0x240], R3 ;  /* 0x00024003ff0075a7 */ /* 0x000f240008001115 */
[----:B----4-:R-:W-:Y:S05]  /*6970*/  @!P0 BRA `(.L_x_129) ;  /* 0x0000005c00648947 */ /* 0x010fea0003800000 */
.L_x_276:
[----:B-1----:R-:W-:-:S07]  /*6980*/  MOV R0, UR21 ;  /* 0x0000001500007c02 */ /* 0x002fce0008000f00 */
.L_x_130:
[----:B-1----:R-:W-:-:S04]  /*6990*/  SHF.L.U32 R3, R15, 0x1f, RZ ;  /* 0x0000001f0f037819 */ /* 0x002fc800000006ff */
[----:B------:R1:W4:Y:S03]  /*69a0*/  SYNCS.PHASECHK.TRANS64.TRYWAIT P0, [R0+URZ+0x248], R3 ;  /* 0x00024803000075a7 */ /* 0x00032600080011ff */
[----:B----4-:R-:W-:Y:S05]  /*69b0*/  @!P0 NANOSLEEP.SYNCS 0x989680 ;  /* 0x009896800000895d */ /* 0x010fea0003900000 */
[----:B------:R-:W4:Y:S02]  /*69c0*/  @!P0 SYNCS.PHASECHK.TRANS64 P0, [R0+URZ+0x248], R3 ;  /* 0x00024803000085a7 */ /* 0x000f2400080010ff */
[----:B--234-:R-:W-:Y:S05]  /*69d0*/  @P0 EXIT ;  /* 0x000000000000094d */ /* 0x01cfea0003800000 */
[----:B------:R-:W-:Y:S05]  /*69e0*/  BRA `(.L_x_130) ;  /* 0xfffffffc00e87947 */ /* 0x000fea000383ffff */
.L_x_115:
[----:B------:R-:W-:-:S06]  /*69f0*/  UISETP.GE.AND UP0, UPT, UR22, 0x4, UPT ;  /* 0x000000041600788c */ /* 0x000fcc000bf06270 */
[----:B------:R-:W-:-:S13]  /*6a00*/  PLOP3.LUT P0, PT, PT, PT, UP0, 0x80, 0x8 ;  /* 0x000000000008781c */ /* 0x000fda0003f0f008 */
[----:B-1----:R-:W-:Y:S05]  /*6a10*/  @!P0 EXIT ;  /* 0x000000000000894d */ /* 0x002fea0003800000 */
[----:B------:R-:W-:Y:S01]  /*6a20*/  BAR.SYNC.DEFER_BLOCKING 0x6, 0xa0 ;  /* 0x0182800000007b1d */ /* 0x000fe20000010000 */
[C---:B------:R-:W-:Y:S01]  /*6a30*/  IMAD.SHL.U32 R89, R99.reuse, 0x20, RZ ;  /* 0x0000002063597824 */ /* 0x040fe200078e00ff */
[----:B------:R-:W-:Y:S01]  /*6a40*/  CS2R R96, SRZ ;  /* 0x0000000000607805 */ /* 0x000fe2000001ff00 */
[C---:B------:R-:W-:Y:S01]  /*6a50*/  IMAD.SHL.U32 R5, R99.reuse, 0x4, RZ ;  /* 0x0000000463057824 */ /* 0x040fe200078e00ff */
[----:B------:R-:W-:Y:S01]  /*6a60*/  CS2R R94, SRZ ;  /* 0x00000000005e7805 */ /* 0x000fe2000001ff00 */
[----:B------:R-:W-:Y:S01]  /*6a70*/  IMAD.U32 R37, R99, 0x10000, RZ ;  /* 0x0001000063257824 */ /* 0x000fe200078e00ff */
[----:B------:R-:W-:Y:S01]  /*6a80*/  UMOV UR43, 0x400 ;  /* 0x00000400002b7882 */ /* 0x000fe20000000000 */
[----:B------:R-:W-:Y:S01]  /*6a90*/  LOP3.LUT R4, R89, 0x80, RZ, 0xc0, !PT ;  /* 0x0000008059047812 */ /* 0x000fe200078ec0ff */
[----:B------:R-:W-:Y:S01]  /*6aa0*/  ULEA UR43, UR58, UR43, 0x18 ;  /* 0x0000002b3a2b7291 */ /* 0x000fe2000f8ec0ff */
[----:B------:R-:W1:Y:S01]  /*6ab0*/  LDC.64 R84, c[0x0][0x888] ;  /* 0x00022200ff547b82 */ /* 0x000e620000000a00 */
[C---:B------:R-:W-:Y:S01]  /*6ac0*/  IMAD.SHL.U32 R7, R91.reuse, 0x400, RZ ;  /* 0x000004005b077824 */ /* 0x040fe200078e00ff */
[----:B------:R-:W-:Y:S01]  /*6ad0*/  LOP3.LUT R5, R4, 0x10, R5, 0xf8, !PT ;  /* 0x0000001004057812 */ /* 0x000fe200078ef805 */
[----:B------:R-:W-:Y:S01]  /*6ae0*/  IMAD.SHL.U32 R4, R91, 0x200000, RZ ;  /* 0x002000005b047824 */ /* 0x000fe200078e00ff */
[C---:B------:R-:W-:Y:S01]  /*6af0*/  LOP3.LUT R88, R89.reuse, 0xb60, RZ, 0xc0, !PT ;  /* 0x00000b6059587812 */ /* 0x040fe200078ec0ff */
[----:B------:R-:W-:Y:S01]  /*6b00*/  UIADD3 UR4, UPT, UPT, UR43, 0x4400, URZ ;  /* 0x000044002b047890 */ /* 0x000fe2000fffe0ff */
[----:B------:R-:W-:Y:S01]  /*6b10*/  LOP3.LUT P0, RZ, R89, 0x80, RZ, 0xc0, !PT ;  /* 0x0000008059ff7812 */ /* 0x000fe2000780c0ff */
[----:B------:R-:W-:Y:S01]  /*6b20*/  IMAD.MOV.U32 R36, RZ, RZ, RZ ;  /* 0x000000ffff247224 */ /* 0x000fe200078e00ff */
[----:B------:R-:W2:Y:S01]  /*6b30*/  LDC.64 R86, c[0x0][0x890] ;  /* 0x00022400ff567b82 */ /* 0x000ea20000000a00 */
[----:B------:R-:W-:Y:S01]  /*6b40*/  LOP3.LUT R4, R4, 0x200000, RZ, 0xc0, !PT ;  /* 0x0020000004047812 */ /* 0x000fe200078ec0ff */
[----:B------:R-:W-:Y:S01]  /*6b50*/  IMAD.MOV.U32 R93, RZ, RZ, RZ ;  /* 0x000000ffff5d7224 */ /* 0x000fe200078e00ff */
[----:B------:R-:W-:Y:S01]  /*6b60*/  LOP3.LUT R88, R88, 0x400, R7, 0xf8, !PT ;  /* 0x0000040058587812 */ /* 0x000fe200078ef807 */
[----:B------:R-:W-:Y:S01]  /*6b70*/  IMAD.U32 R98, RZ, RZ, UR4 ;  /* 0x00000004ff627e24 */ /* 0x000fe2000f8e00ff */
[----:B------:R-:W-:Y:S01]  /*6b80*/  LOP3.LUT R37, R4, 0x400000, R37, 0xf8, !PT ;  /* 0x0040000004257812 */ /* 0x000fe200078ef825 */
[----:B------:R-:W3:Y:S01]  /*6b90*/  LDCU UR57, c[0x0][0x370] ;  /* 0x00006e00ff3977ac */ /* 0x000ee20008000800 */
[----:B------:R-:W4:Y:S01]  /*6ba0*/  LDS R0, [UR43+0x310] ;  /* 0x0003102bff007984 */ /* 0x000f220008000800 */
[----:B------:R-:W1:Y:S01]  /*6bb0*/  LDC.64 R82, c[0x0][0x8b0] ;  /* 0x00022c00ff527b82 */ /* 0x000e620000000a00 */
[----:B------:R-:W-:Y:S01]  /*6bc0*/  LOP3.LUT R88, R88, R5, RZ, 0xfc, !PT ;  /* 0x0000000558587212 */ /* 0x000fe200078efcff */
[----:B------:R-:W1:Y:S01]  /*6bd0*/  LDCU.64 UR60, c[0x0][0x348] ;  /* 0x00006900ff3c77ac */ /* 0x000e620008000a00 */
[----:B------:R-:W-:Y:S01]  /*6be0*/  LOP3.LUT R99, R99, 0x60, RZ, 0xc0, !PT ;  /* 0x0000006063637812 */ /* 0x000fe200078ec0ff */
[----:B------:R-:W1:Y:S04]  /*6bf0*/  LDCU UR42, c[0x0][0xb0c] ;  /* 0x00016180ff2a77ac */ /* 0x000e680008000800 */
[----:B------:R-:W1:Y:S01]  /*6c00*/  LDC.64 R80, c[0x0][0x8a8] ;  /* 0x00022a00ff507b82 */ /* 0x000e620000000a00 */
[----:B------:R-:W1:Y:S01]  /*6c10*/  LDCU UR39, c[0x0][0xb30] ;  /* 0x00016600ff2777ac */ /* 0x000e620008000800 */
[----:B------:R-:W1:Y:S01]  /*6c20*/  LDCU.64 UR46, c[0x0][0x888] ;  /* 0x00011100ff2e77ac */ /* 0x000e620008000a00 */
[----:B------:R-:W1:Y:S01]  /*6c30*/  LDCU.64 UR40, c[0x0][0xb28] ;  /* 0x00016500ff2877ac */ /* 0x000e620008000a00 */
[----:B------:R-:W1:Y:S01]  /*6c40*/  LDCU.128 UR52, c[0x0][0xb10] ;  /* 0x00016200ff3477ac */ /* 0x000e620008000c00 */
[----:B------:R-:W1:Y:S01]  /*6c50*/  LDCU UR56, c[0x0][0x374] ;  /* 0x00006e80ff3877ac */ /* 0x000e620008000800 */
[----:B------:R-:W-:Y:S01]  /*6c60*/  UIADD3 UR63, UPT, UPT, UR43, 0x400, URZ ;  /* 0x000004002b3f7890 */ /* 0x000fe2000fffe0ff */
[----:B----4-:R-:W-:Y:S01]  /*6c70*/  IMAD.IADD R37, R0, 0x1, R37 ;  /* 0x0000000100257824 */ /* 0x010fe200078e0225 */
[----:B--23--:R-:W-:-:S10]  /*6c80*/  P2R R0, PR, RZ, 0x1 ;  /* 0x00000001ff007803 */ /* 0x00cfd40000000000 */
.L_x_172:
[C---:B------:R-:W-:Y:S02]  /*6c90*/  LEA R3, R93.reuse, UR43, 0x3 ;  /* 0x0000002b5d037c11 */ /* 0x040fe4000f8e18ff */
[----:B------:R-:W-:Y:S02]  /*6ca0*/  SHF.L.U32 R0, R96, 0x1f, RZ ;  /* 0x0000001f60007819 */ /* 0x000fe400000006ff */
[----:B------:R-:W-:Y:S02]  /*6cb0*/  LEA R5, R93, UR43, 0x4 ;  /* 0x0000002b5d057c11 */ /* 0x000fe4000f8e20ff */
[----:B--2---:R-:W2:Y:S02]  /*6cc0*/  SYNCS.PHASECHK.TRANS64.TRYWAIT P0, [R3+URZ+0x260], R0 ;  /* 0x00026000030075a7 */ /* 0x004ea400080011ff */
[----:B--2---:R-:W-:Y:S05]  /*6cd0*/  @!P0 BRA `(.L_x_131) ;  /* 0x0000005800a48947 */ /* 0x004fea0003800000 */
.L_x_277:
[----:B------:R-:W3:Y:S01]  /*6ce0*/  LDS.128 R4, [R5+0x2f0] ;  /* 0x0002f00005047984 */ /* 0x000ee20000000c00 */
        /* <DEDUP_REMOVED lines=10> */
[----:B------:R-:W-:Y:S01]  /*6d90*/  PLOP3.LUT P0, PT, PT, PT, UP1, 0x80, 0x8 ;  /* 0x000000000008781c */ /* 0x000fe20003f0f018 */
[----:B------:R-:W-:Y:S11]  /*6da0*/  UP2UR UR44, UPR, URZ, 0x2 ;  /* 0x00000002ff2c7883 */ /* 0x000ff60008000000 */
[----:B------:R-:W-:Y:S01]  /*6db0*/  @!UPT UIADD3 URZ, UPT, UPT, URZ, URZ, URZ ;  /* 0x000000fffffff290 */ /* 0x000fe2000fffe0ff */
[----:B--2---:R-:W-:Y:S02]  /*6dc0*/  @P0 SHF.R.U32.HI R0, RZ, 0x10, R5 ;  /* 0x00000010ff000819 */ /* 0x004fe40000011605 */
        /* <DEDUP_REMOVED lines=12> */
[----:B------:R-:W3:Y:S01]  /*6e90*/  LDCU UR12, c[0x0][0xb20] ;  /* 0x00016400ff0c77ac */ /* 0x000ee20008000800 */
[----:B-1----:R-:W-:Y:S02]  /*6ea0*/  UIMAD.WIDE.U32 UR4, UR56, UR55, URZ ;  /* 0x00000037380472a5 */ /* 0x002fe4000f8e00ff */
[----:B------:R-:W-:Y:S02]  /*6eb0*/  UIMAD.WIDE.U32 UR6, UR57, UR52, URZ ;  /* 0x00000034390672a5 */ /* 0x000fe4000f8e00ff */
[----:B------:R-:W-:Y:S02]  /*6ec0*/  UISETP.NE.AND UP0, UPT, UR54, 0x1, UPT ;  /* 0x000000013600788c */ /* 0x000fe4000bf05270 */
[----:B------:R-:W-:Y:S02]  /*6ed0*/  UIMAD.WIDE.U32 UR8, UR37, UR55, URZ ;  /* 0x00000037250872a5 */ /* 0x000fe4000f8e00ff */
[----:B------:R-:W-:Y:S02]  /*6ee0*/  UIMAD.WIDE.U32 UR10, UR38, UR52, URZ ;  /* 0x00000034260a72a5 */ /* 0x000fe4000f8e00ff */
[----:B------:R-:W-:Y:S02]  /*6ef0*/  UISETP.NE.AND UP1, UPT, UR42, 0x1, UPT ;  /* 0x000000012a00788c */ /* 0x000fe4000bf25270 */
[----:B------:R-:W-:Y:S01]  /*6f00*/  UISETP.NE.AND UP2, UPT, UR45, 0x1, UPT ;  /* 0x000000012d00788c */ /* 0x000fe2000bf45270 */
[----:B------:R-:W-:Y:S02]  /*6f10*/  UMOV UR4, UR5 ;  /* 0x0000000500047c82 */ /* 0x000fe40008000000 */
[----:B---3--:R-:W-:Y:S03]  /*6f20*/  USHF.R.U32.HI UR5, URZ, UR12, UR4 ;  /* 0x0000000cff057299 */ /* 0x008fe60008011604 */
[----:B------:R-:W-:Y:S02]  /*6f30*/  UMOV UR4, UR7 ;  /* 0x0000000700047c82 */ /* 0x000fe40008000000 */
[----:B------:R-:W-:Y:S02]  /*6f40*/  USHF.R.U32.HI UR7, URZ, UR53, UR4 ;  /* 0x00000035ff077299 */ /* 0x000fe40008011604 */
[----:B------:R-:W-:Y:S02]  /*6f50*/  USEL UR4, UR56, UR5, !UP0 ;  /* 0x0000000538047287 */ /* 0x000fe4000c000000 */
[----:B------:R-:W-:Y:S01]  /*6f60*/  USEL UR7, UR57, UR7, !UP1 ;  /* 0x0000000739077287 */ /* 0x000fe2000c800000 */
[----:B------:R-:W-:Y:S01]  /*6f70*/  UMOV UR5, UR9 ;  /* 0x0000000900057c82 */ /* 0x000fe20008000000 */
[----:B------:R-:W-:Y:S02]  /*6f80*/  UIMAD.WIDE.U32 UR8, UR4, UR40, URZ ;  /* 0x00000028040872a5 */ /* 0x000fe4000f8e00ff */
[----:B------:R-:W-:Y:S03]  /*6f90*/  USHF.R.U32.HI UR6, URZ, UR12, UR5 ;  /* 0x0000000cff067299 */ /* 0x000fe60008011605 */
[----:B------:R-:W-:Y:S01]  /*6fa0*/  UMOV UR5, UR11 ;  /* 0x0000000b00057c82 */ /* 0x000fe20008000000 */
[----:B------:R-:W-:Y:S02]  /*6fb0*/  UIMAD.WIDE.U32 UR10, UR7, UR40, URZ ;  /* 0x00000028070a72a5 */ /* 0x000fe4000f8e00ff */
[----:B------:R-:W-:Y:S02]  /*6fc0*/  USHF.R.U32.HI UR12, URZ, UR53, UR5 ;  /* 0x00000035ff0c7299 */ /* 0x000fe40008011605 */
[----:B------:R-:W-:Y:S01]  /*6fd0*/  USEL UR6, UR37, UR6, !UP0 ;  /* 0x0000000625067287 */ /* 0x000fe2000c000000 */
[----:B------:R-:W-:Y:S02]  /*6fe0*/  UMOV UR5, UR9 ;  /* 0x0000000900057c82 */ /* 0x000fe40008000000 */
[----:B------:R-:W-:Y:S01]  /*6ff0*/  UMOV UR10, UR11 ;  /* 0x0000000b000a7c82 */ /* 0x000fe20008000000 */
[----:B------:R-:W-:Y:S02]  /*7000*/  @UP2 USHF.R.U32.HI UR4, URZ, UR41, UR5 ;  /* 0x00000029ff042299 */ /* 0x000fe40008011605 */
[----:B------:R-:W-:Y:S02]  /*7010*/  @UP2 USHF.R.U32.HI UR7, URZ, UR41, UR10 ;  /* 0x00000029ff072299 */ /* 0x000fe4000801160a */
[----:B------:R-:W-:Y:S02]  /*7020*/  UIMAD UR4, UR45, UR4, URZ ;  /* 0x000000042d0472a4 */ /* 0x000fe4000f8e02ff */
        /* <DEDUP_REMOVED lines=8> */
[----:B------:R-:W-:Y:S02]  /*70b0*/  USEL UR11, UR6, UR4, !UP2 ;  /* 0x00000004060b7287 */ /* 0x000fe4000d000000 */
[----:B------:R-:W-:Y:S02]  /*70c0*/  UIADD3 UR8, UPT, UPT, -UR5, URZ, URZ ;  /* 0x000000ff05087290 */ /* 0x000fe4000fffe1ff */
[----:B------:R-:W-:Y:S01]  /*70d0*/  UIADD3 UR10, UPT, UPT, -UR11, URZ, URZ ;  /* 0x000000ff0b0a7290 */ /* 0x000fe2000fffe1ff */
[----:B------:R-:W-:Y:S01]  /*70e0*/  @!UP0 UMOV UR4, UR9 ;  /* 0x0000000900048c82 */ /* 0x000fe20008000000 */
[----:B------:R-:W-:Y:S02]  /*70f0*/  UIADD3 UR9, UPT, UPT, -UR6, URZ, URZ ;  /* 0x000000ff06097290 */ /* 0x000fe4000fffe1ff */
[----:B------:R-:W-:Y:S02]  /*7100*/  @!UP0 USHF.R.U32.HI UR4, URZ, UR41, UR4 ;  /* 0x00000029ff048299 */ /* 0x000fe40008011604 */
[----:B------:R-:W-:Y:S02]  /*7110*/  UIMAD UR10, UR45, UR10, UR6 ;  /* 0x0000000a2d0a72a4 */ /* 0x000fe4000f8e0206 */
[----:B------:R-:W-:Y:S04]  /*7120*/  @!UP0 USEL UR4, UR5, UR4, !UP2 ;  /* 0x0000000405048287 */ /* 0x000fe8000d000000 */
[----:B------:R-:W-:Y:S02]  /*7130*/  @!UP0 UIMAD UR10, UR7, UR10, UR4 ;  /* 0x0000000a070a82a4 */ /* 0x000fe4000f8e0204 */
[----:B------:R-:W-:Y:S02]  /*7140*/  @!UP0 UIADD3 UR11, UPT, UPT, UR11, -UR4, URZ ;  /* 0x800000040b0b8290 */ /* 0x000fe4000fffe0ff */
[----:B------:R-:W-:Y:S02]  /*7150*/  UIMAD UR7, UR42, UR8, UR38 ;  /* 0x000000082a0772a4 */ /* 0x000fe4000f8e0226 */
[----:B------:R-:W-:Y:S02]  /*7160*/  @!UP0 UIMAD UR6, UR11, UR45, UR5 ;  /* 0x0000002d0b0682a4 */ /* 0x000fe4000f8e0205 */
[----:B------:R-:W-:Y:S01]  /*7170*/  UIMAD UR4, UR54, UR9, UR37 ;  /* 0x00000009360472a4 */ /* 0x000fe2000f8e0225 */
[----:B------:R-:W-:Y:S02]  /*7180*/  @!UP0 UMOV UR5, UR10 ;  /* 0x0000000a00058c82 */ /* 0x000fe40008000000 */
[----:B------:R-:W-:Y:S02]  /*7190*/  UIMAD UR38, UR5, UR42, UR7 ;  /* 0x0000002a052672a4 */ /* 0x000fe4000f8e0207 */
[----:B------:R-:W-:Y:S11]  /*71a0*/  UIMAD UR37, UR6, UR54, UR4 ;  /* 0x00000036062572a4 */ /* 0x000ff6000f8e0204 */
[----:B------:R-:W-:Y:S01]  /*71b0*/  @!UPT UIADD3 URZ, UPT, UPT, URZ, URZ, URZ ;  /* 0x000000fffffff290 */ /* 0x000fe2000fffe0ff */
.L_x_132:
[----:B-1----:R-:W-:Y:S01]  /*71c0*/  UISETP.NE.AND UP0, UPT, UR39, 0x1, UPT ;  /* 0x000000012700788c */ /* 0x002fe2000bf05270 */
[----:B------:R-:W-:Y:S01]  /*71d0*/  IADD3 R93, PT, PT, R93, 0x1, RZ ;  /* 0x000000015d5d7810 */ /* 0x000fe20007ffe0ff */
[----:B------:R-:W-:Y:S02]  /*71e0*/  USHF.L.U32 UR50, UR20, 0x6, URZ ;  /* 0x0000000614327899 */ /* 0x000fe400080006ff */
[----:B------:R-:W-:Y:S07]  /*71f0*/  USHF.L.U32 UR49, UR32, 0x8, URZ ;  /* 0x0000000820317899 */ /* 0x000fee00080006ff */
[----:B------:R-:W1:Y:S01]  /*7200*/  @!UP0 LDCU.128 UR12, c[0x0][0xb10] ;  /* 0x00016200ff0c87ac */ /* 0x000e620008000c00 */
[----:B------:R-:W3:Y:S01]  /*7210*/  @!UP0 LDCU UR5, c[0x0][0xb0c] ;  /* 0x00016180ff0587ac */ /* 0x000ee20008000800 */
[----:B------:R-:W4:Y:S01]  /*7220*/  @!UP0 LDCU UR10, c[0x0][0xb20] ;  /* 0x00016400ff0a87ac */ /* 0x000f220008000800 */
[----:B-1----:R-:W-:Y:S02]  /*7230*/  UIMAD.WIDE.U32 UR8, UR38, UR12, URZ ;  /* 0x0000000c260872a5 */ /* 0x002fe4000f8e00ff */
[----:B------:R-:W-:Y:S02]  /*7240*/  UIMAD.WIDE.U32 UR6, UR37, UR15, URZ ;  /* 0x0000000f250672a5 */ /* 0x000fe4000f8e00ff */
[----:B------:R-:W-:Y:S03]  /*7250*/  @!UP0 UISETP.NE.AND UP1, UPT, UR14, 0x1, UPT ;  /* 0x000000010e00888c */ /* 0x000fe6000bf25270 */
[----:B------:R-:W-:Y:S01]  /*7260*/  @!UP0 UMOV UR4, UR9 ;  /* 0x0000000900048c82 */ /* 0x000fe20008000000 */
[----:B---3--:R-:W-:Y:S02]  /*7270*/  @!UP0 UISETP.NE.AND UP2, UPT, UR5, 0x1, UPT ;  /* 0x000000010500888c */ /* 0x008fe4000bf45270 */
[----:B------:R-:W-:Y:S01]  /*7280*/  @!UP0 USHF.R.U32.HI UR4, URZ, UR13, UR4 ;  /* 0x0000000dff048299 */ /* 0x000fe20008011604 */
[----:B------:R-:W-:Y:S02]  /*7290*/  @!UP0 UMOV UR6, UR7 ;  /* 0x0000000700068c82 */ /* 0x000fe40008000000 */
[----:B----4-:R-:W-:Y:S02]  /*72a0*/  @!UP0 USHF.R.U32.HI UR6, URZ, UR10, UR6 ;  /* 0x0000000aff068299 */ /* 0x010fe40008011606 */
[----:B------:R-:W-:Y:S02]  /*72b0*/  @!UP0 USEL UR7, UR38, UR4, !UP2 ;  /* 0x0000000426078287 */ /* 0x000fe4000d000000 */
[----:B------:R-:W-:Y:S04]  /*72c0*/  @!UP0 USEL UR6, UR37, UR6, !UP1 ;  /* 0x0000000625068287 */ /* 0x000fe8000c800000 */
[----:B------:R-:W-:Y:S02]  /*72d0*/  @!UP0 UIADD3 UR4, UPT, UPT, -UR7, UR6, URZ ;  /* 0x0000000607048290 */ /* 0x000fe4000fffe1ff */
[----:B------:R-:W-:Y:S02]  /*72e0*/  @!UP0 UIADD3 UR6, UPT, UPT, UR7, -UR6, URZ ;  /* 0x8000000607068290 */ /* 0x000fe4000fffe0ff */
[----:B------:R-:W-:Y:S02]  /*72f0*/  @!UP0 UIMAD UR38, UR4, UR5, UR38 ;  /* 0x00000005042682a4 */ /* 0x000fe4000f8e0226 */
[----:B------:R-:W-:Y:S02]  /*7300*/  @!UP0 UIMAD UR37, UR6, UR14, UR37 ;  /* 0x0000000e062582a4 */ /* 0x000fe4000f8e0225 */
[----:B------:R-:W-:Y:S09]  /*7310*/  ULOP3.LUT UP0, URZ, UR63, 0x90, URZ, 0xc0, !UPT ;  /* 0x000000903fff7892 */ /* 0x000ff2000f80c0ff */
[----:B------:R-:W-:Y:S05]  /*7320*/  BRA.U !UP0, `(.L_x_133) ;  /* 0x0000000108407547 */ /* 0x000fea000b800000 */
[----:B------:R-:W1:Y:S01]  /*7330*/  LDCU.64 UR8, c[0x4][0x88] ;  /* 0x01001100ff0877ac */ /* 0x000e620008000a00 */
[----:B------:R-:W-:Y:S01]  /*7340*/  MOV R3, 0x0 ;  /* 0x0000000000037802 */ /* 0x000fe20000000f00 */
[----:B------:R-:W-:Y:S02]  /*7350*/  HFMA2 R12, -RZ, RZ, 0, 5.9604644775390625e-08 ;  /* 0x00000001ff0c7431 */ /* 0x000fe400000001ff */
[----:B------:R-:W-:Y:S02]  /*7360*/  IMAD.MOV.U32 R8, RZ, RZ, 0x70 ;  /* 0x00000070ff087424 */ /* 0x000fe400078e00ff */
[----:B------:R-:W-:Y:S01]  /*7370*/  IMAD.MOV.U32 R13, RZ, RZ, RZ ;  /* 0x000000ffff0d7224 */ /* 0x000fe200078e00ff */
[----:B------:R-:W3:Y:S01]  /*7380*/  LDCU.64 UR6, c[0x4][0x90] ;  /* 0x01001200ff0677ac */ /* 0x000ee20008000a00 */
[----:B------:R-:W4:Y:S01]  /*7390*/  LDC.64 R2, c[0x4][R3] ;  /* 0x0100000003027b82 */ /* 0x000f220000000a00 */
[----:B------:R-:W2:Y:S01]  /*73a0*/  LDCU.64 UR4, c[0x4][0x8] ;  /* 0x01000100ff0477ac */ /* 0x000ea20008000a00 */
[----:B-1----:R-:W-:Y:S01]  /*73b0*/  MOV R5, UR9 ;  /* 0x0000000900057c02 */ /* 0x002fe20008000f00 */
[----:B------:R-:W-:Y:S01]  /*73c0*/  IMAD.U32 R4, RZ, RZ, UR8 ;  /* 0x00000008ff047e24 */ /* 0x000fe2000f8e00ff */
[----:B---3--:R-:W-:Y:S01]  /*73d0*/  MOV R7, UR7 ;  /* 0x0000000700077c02 */ /* 0x008fe20008000f00 */
[----:B------:R-:W-:Y:S01]  /*73e0*/  IMAD.U32 R6, RZ, RZ, UR6 ;  /* 0x00000006ff067e24 */ /* 0x000fe2000f8e00ff */
[----:B--2---:R-:W-:Y:S01]  /*73f0*/  MOV R11, UR5 ;  /* 0x00000005000b7c02 */ /* 0x004fe20008000f00 */
[----:B------:R-:W-:Y:S02]  /*7400*/  IMAD.U32 R10, RZ, RZ, UR4 ;  /* 0x00000004ff0a7e24 */ /* 0x000fe4000f8e00ff */
[----:B------:R-:W-:Y:S07]  /*7410*/  LEPC R20, `(.L_x_133) ;  /* 0x000000001014794e */ /* 0x000fee0000000000 */
[----:B----45:R-:W-:Y:S05]  /*7420*/  CALL.ABS.NOINC R2 ;  /* 0x0000000002007343 */ /* 0x030fea0003c00000 */
.L_x_133:
[----:B------:R-:W-:Y:S01]  /*7430*/  LOP3.LUT P0, RZ, R98, 0x90, RZ, 0xc0, !PT ;  /* 0x0000009062ff7812 */ /* 0x000fe2000780c0ff */
[----:B------:R-:W-:Y:S11]  /*7440*/  BSSY.RECONVERGENT B6, `(.L_x_134) ;  /* 0x0000013000067945 */ /* 0x000ff60003800200 */
[----:B------:R-:W-:Y:S01]  /*7450*/  @!UPT UIADD3 URZ, UPT, UPT, URZ, URZ, URZ ;  /* 0x000000fffffff290 */ /* 0x000fe2000fffe0ff */
[----:B------:R-:W-:Y:S05]  /*7460*/  @!P0 BRA `(.L_x_135) ;  /* 0x0000000000408947 */ /* 0x000fea0003800000 */
        /* <DEDUP_REMOVED lines=16> */
.L_x_135:
[----:B------:R-:W-:Y:S05]  /*7570*/  BSYNC.RECONVERGENT B6 ;  /* 0x0000000000067941 */ /* 0x000fea0003800200 */
.L_x_134:
[----:B------:R-:W-:Y:S02]  /*7580*/  ISETP.NE.U32.AND P0, PT, RZ, UR46, PT ;  /* 0x0000002eff007c0c */ /* 0x000fe4000bf05070 */
[C---:B------:R-:W-:Y:S02]  /*7590*/  ISETP.NE.U32.AND P4, PT, R86.reuse, RZ, PT ;  /* 0x000000ff5600720c */ /* 0x040fe40003f85070 */
[----:B------:R-:W-:Y:S02]  /*75a0*/  ISETP.NE.U32.AND P1, PT, R86, RZ, PT ;  /* 0x000000ff5600720c */ /* 0x000fe40003f25070 */
[----:B------:R-:W-:Y:S02]  /*75b0*/  ISETP.NE.AND.EX P0, PT, RZ, UR47, PT, P0 ;  /* 0x0000002fff007c0c */ /* 0x000fe4000bf05300 */
[C---:B------:R-:W-:Y:S02]  /*75c0*/  ISETP.NE.AND.EX P4, PT, R87.reuse, RZ, PT, P4 ;  /* 0x000000ff5700720c */ /* 0x040fe40003f85340 */
[----:B------:R-:W-:Y:S02]  /*75d0*/  ISETP.NE.AND.EX P1, PT, R87, RZ, P0, P1 ;  /* 0x000000ff5700720c */ /* 0x000fe40000725310 */
[----:B------:R-:W-:Y:S02]  /*75e0*/  ISETP.NE.U32.AND P5, PT, R82, RZ, PT ;  /* 0x000000ff5200720c */ /* 0x000fe40003fa5070 */
[----:B------:R-:W-:Y:S02]  /*75f0*/  ISETP.NE.U32.AND P2, PT, RZ, UR46, PT ;  /* 0x0000002eff007c0c */ /* 0x000fe4000bf45070 */
[----:B------:R-:W-:Y:S02]  /*7600*/  PLOP3.LUT P0, PT, PT, PT, PT, 0x8, 0x80 ;  /* 0x000000000080781c */ /* 0x000fe40003f0e170 */
[----:B------:R-:W-:Y:S02]  /*7610*/  ISETP.NE.AND.EX P5, PT, R83, RZ, PT, P5 ;  /* 0x000000ff5300720c */ /* 0x000fe40003fa5350 */
[----:B------:R-:W-:Y:S03]  /*7620*/  ISETP.NE.AND.EX P2, PT, RZ, UR47, PT, P2 ;  /* 0x0000002fff007c0c */ /* 0x000fe6000bf45320 */
[----:B------:R-:W-:Y:S01]  /*7630*/  @!P1 PLOP3.LUT P0, PT, P4, PT, PT, 0x80, 0x8 ;  /* 0x000000000008981c */ /* 0x000fe2000270f070 */
[----:B------:R-:W-:Y:S01]  /*7640*/  @!UPT UIADD3 URZ, UPT, UPT, URZ, URZ, URZ ;  /* 0x000000fffffff290 */ /* 0x000fe2000fffe0ff */
[----:B------:R-:W-:Y:S11]  /*7650*/  @!P4 BRA `(.L_x_136) ;  /* 0x000000000030c947 */ /* 0x000ff60003800000 */
[----:B------:R-:W-:Y:S01]  /*7660*/  ISETP.NE.U32.AND P3, PT, R84, RZ, PT ;  /* 0x000000ff5400720c */ /* 0x000fe20003f65070 */
[----:B------:R-:W1:Y:S01]  /*7670*/  LDCU.64 UR4, c[0x0][0x358] ;  /* 0x00006b00ff0477ac */ /* 0x000e620008000a00 */
[----:B------:R-:W-:Y:S02]  /*7680*/  IMAD.MOV.U32 R90, RZ, RZ, 0x1 ;  /* 0x00000001ff5a7424 */ /* 0x000fe400078e00ff */
[----:B------:R-:W-:Y:S11]  /*7690*/  ISETP.NE.AND.EX P3, PT, R85, RZ, PT, P3 ;  /* 0x000000ff5500720c */ /* 0x000ff60003f65330 */
[----:B------:R-:W-:Y:S02]  /*76a0*/  @!UPT UIADD3 URZ, UPT, UPT, URZ, URZ, URZ ;  /* 0x000000fffffff290 */ /* 0x000fe4000fffe0ff */
[----:B------:R-:W3:Y:S01]  /*76b0*/  @P3 LDC.64 R2, c[0x0][0x888] ;  /* 0x00022200ff023b82 */ /* 0x000ee20000000a00 */
[----:B--2---:R-:W-:Y:S04]  /*76c0*/  @P3 IMAD R0, R86, UR36, RZ ;  /* 0x0000002456003c24 */ /* 0x004fe8000f8e02ff */
[----:B---3--:R-:W-:Y:S04]  /*76d0*/  @P3 IMAD.WIDE R2, R0, 0x4, R2 ;  /* 0x0000000400023825 */ /* 0x008fe800078e0202 */
[----:B------:R-:W-:Y:S01]  /*76e0*/  HFMA2 R0, -RZ, RZ, 0, 5.9604644775390625e-08 ;  /* 0x00000001ff007431 */ /* 0x000fe200000001ff */
[----:B-1---5:R1:W5:Y:S04]  /*76f0*/  @P3 LDG.E R41, desc[UR4][R2.64] ;  /* 0x0000000402293981 */ /* 0x022368000c1e1900 */
[----:B------:R-:W-:Y:S01]  /*7700*/  @!P3 PRMT R90, R0, 0x7610, R90 ;  /* 0x00007610005ab816 */ /* 0x000fe2000000005a */
[----:B-1----:R-:W3:Y:S06]  /*7710*/  @!P3 LDC R41, c[0x0][0x880] ;  /* 0x00022000ff29bb82 */ /* 0x002eec0000000800 */
.L_x_136:
[----:B------:R-:W-:Y:S05]  /*7720*/  @!P5 BRA `(.L_x_137) ;  /* 0x000000000024d947 */ /* 0x000fea0003800000 */
[----:B------:R-:W-:Y:S01]  /*7730*/  ISETP.NE.U32.AND P3, PT, R80, RZ, PT ;  /* 0x000000ff5000720c */ /* 0x000fe20003f65070 */
[----:B------:R-:W1:Y:S03]  /*7740*/  LDCU.64 UR4, c[0x0][0x358] ;  /* 0x00006b00ff0477ac */ /* 0x000e660008000a00 */
[----:B------:R-:W-:Y:S11]  /*7750*/  ISETP.NE.AND.EX P3, PT, R81, RZ, PT, P3 ;  /* 0x000000ff5100720c */ /* 0x000ff60003f65330 */
[----:B------:R-:W-:Y:S02]  /*7760*/  @!UPT UIADD3 URZ, UPT, UPT, URZ, URZ, URZ ;  /* 0x000000fffffff290 */ /* 0x000fe4000fffe0ff */
[----:B------:R-:W4:Y:S01]  /*7770*/  @P3 LDC.64 R2, c[0x0][0x8a8] ;  /* 0x00022a00ff023b82 */ /* 0x000f220000000a00 */
[----:B--2---:R-:W-:Y:S04]  /*7780*/  @P3 IMAD R0, R82, UR36, RZ ;  /* 0x0000002452003c24 */ /* 0x004fe8000f8e02ff */
[----:B----4-:R-:W-:Y:S05]  /*7790*/  @P3 IMAD.WIDE R2, R0, 0x4, R2 ;  /* 0x0000000400023825 */ /* 0x010fea00078e0202 */
[----:B-1---5:R1:W5:Y:S02]  /*77a0*/  @P3 LDG.E R38, desc[UR4][R2.64] ;  /* 0x0000000402263981 */ /* 0x022364000c1e1900 */
[----:B-1----:R-:W4:Y:S02]  /*77b0*/  @!P3 LDC R38, c[0x0][0x8a0] ;  /* 0x00022800ff26bb82 */ /* 0x002f240000000800 */
.L_x_137:
[----:B---3-5:R-:W-:Y:S01]  /*77c0*/  FSETP.NEU.AND P3, PT, R41, RZ, PT ;  /* 0x000000ff2900720b */ /* 0x028fe20003f6d000 */
[----:B------:R-:W-:Y:S01]  /*77d0*/  BSSY B1, `(.L_x_138) ;  /* 0x0000040000017945 */ /* 0x000fe20003800000 */
[----:B------:R-:W-:Y:S01]  /*77e0*/  SEL R3, RZ, 0xffffffff, P2 ;  /* 0xffffffffff037807 */ /* 0x000fe20001000000 */
[----:B------:R-:W-:Y:S01]  /*77f0*/  IMAD.MOV.U32 R71, RZ, RZ, 0x1 ;  /* 0x00000001ff477424 */ /* 0x000fe200078e00ff */
[----:B--2---:R-:W-:Y:S01]  /*7800*/  @!P1 SEL R0, RZ, 0xffffffff, P3 ;  /* 0xffffffffff009807 */ /* 0x004fe20001800000 */
[----:B------:R-:W-:Y:S01]  /*7810*/  IMAD R39, R36, 0x80, R37 ;  /* 0x0000008024277824 */ /* 0x000fe200078e0225 */
[----:B------:R-:W-:Y:S02]  /*7820*/  LOP3.LUT P2, RZ, R90, 0xff, RZ, 0xc0, !PT ;  /* 0x000000ff5aff7812 */ /* 0x000fe4000784c0ff */
[----:B------:R-:W-:Y:S02]  /*7830*/  CS2R R78, SRZ ;  /* 0x00000000004e7805 */ /* 0x000fe4000001ff00 */
[----:B------:R-:W-:Y:S02]  /*7840*/  LEA R5, R95, UR43, 0x3 ;  /* 0x0000002b5f057c11 */ /* 0x000fe4000f8e18ff */
[----:B------:R-:W-:Y:S02]  /*7850*/  CS2R R76, SRZ ;  /* 0x00000000004c7805 */ /* 0x000fe4000001ff00 */
[----:B------:R-:W-:Y:S02]  /*7860*/  @P0 SEL R0, R3, R0, !P2 ;  /* 0x0000000003000207 */ /* 0x000fe40005000000 */
[----:B------:R-:W-:Y:S02]  /*7870*/  CS2R R74, SRZ ;  /* 0x00000000004a7805 */ /* 0x000fe4000001ff00 */
[----:B------:R-:W-:Y:S02]  /*7880*/  LEA R92, R36, UR43, 0x3 ;  /* 0x0000002b245c7c11 */ /* 0x000fe4000f8e18ff */
[----:B------:R-:W-:Y:S02]  /*7890*/  CS2R R72, SRZ ;  /* 0x0000000000487805 */ /* 0x000fe4000001ff00 */
[----:B------:R-:W-:Y:S02]  /*78a0*/  @!P1 LOP3.LUT R0, R0, 0x1, RZ, 0xc0, !PT ;  /* 0x0000000100009812 */ /* 0x000fe400078ec0ff */
[----:B------:R-:W-:Y:S02]  /*78b0*/  SHF.L.U32 R7, R97, 0x1f, RZ ;  /* 0x0000001f61077819 */ /* 0x000fe400000006ff */
[----:B------:R-:W-:Y:S02]  /*78c0*/  ISETP.NE.U32.OR P6, PT, R0, 0x1, P1 ;  /* 0x000000010000780c */ /* 0x000fe40000fc5470 */
[----:B------:R-:W-:Y:S02]  /*78d0*/  SEL R0, RZ, 0xffffffff, P3 ;  /* 0xffffffffff007807 */ /* 0x000fe40001800000 */
[----:B------:R-:W-:Y:S02]  /*78e0*/  P2R R103, PR, RZ, 0x40 ;  /* 0x00000040ff677803 */ /* 0x000fe40000000000 */
[----:B------:R-:W-:Y:S04]  /*78f0*/  @P4 SEL R0, R3, R0, !P2 ;  /* 0x0000000003004207 */ /* 0x000fe80005000000 */
[----:B------:R-:W-:Y:S03]  /*7900*/  LOP3.LUT R0, R0, 0x1, RZ, 0xc0, !PT ;  /* 0x0000000100007812 */ /* 0x000fe600078ec0ff */
[----:B------:R-:W-:Y:S02]  /*7910*/  @P6 SHF.L.U32 R2, R94, 0x1f, RZ ;  /* 0x0000001f5e026819 */ /* 0x000fe400000006ff */
[----:B------:R-:W-:Y:S02]  /*7920*/  ISETP.NE.U32.AND P5, PT, R0, 0x1, PT ;  /* 0x000000010000780c */ /* 0x000fe40003fa5070 */
[----:B------:R-:W1:Y:S02]  /*7930*/  @P6 SYNCS.PHASECHK.TRANS64.TRYWAIT P1, [R5+URZ+0x210], R2 ;  /* 0x00021002050065a7 */ /* 0x000e6400080211ff */
[----:B------:R-:W-:Y:S01]  /*7940*/  P2R R101, PR, RZ, 0x20 ;  /* 0x00000020ff657803 */ /* 0x000fe20000000000 */
[----:B------:R2:W3:Y:S01]  /*7950*/  SYNCS.PHASECHK.TRANS64.TRYWAIT P0, [R92+URZ+0x280], R7 ;  /* 0x000280075c0075a7 */ /* 0x0004e200080011ff */
[----:B-1----:R-:W-:Y:S01]  /*7960*/  @P6 SEL R71, RZ, 0x1, !P1 ;  /* 0x00000001ff476807 */ /* 0x002fe20004800000 */
[----:B--2---:R-:W-:Y:S06]  /*7970*/  @!P6 BRA `(.L_x_139) ;  /* 0x000000000094e947 */ /* 0x004fec0003800000 */
[----:B------:R-:W-:Y:S01]  /*7980*/  @P5 IMAD R4, R95, 0x1000, R88 ;  /* 0x000010005f045824 */ /* 0x000fe200078e0258 */
[----:B------:R-:W-:Y:S01]  /*7990*/  LOP3.LUT P6, RZ, R89, 0x80, RZ, 0xc0, !PT ;  /* 0x0000008059ff7812 */ /* 0x000fe200078cc0ff */
[----:B------:R-:W1:Y:S01]  /*79a0*/  S2R R0, SR_CgaCtaId ;  /* 0x0000000000007919 */ /* 0x000e620000008800 */
[----:B------:R-:W-:Y:S01]  /*79b0*/  ISETP.NE.AND P2, PT, R71, RZ, PT ;  /* 0x000000ff4700720c */ /* 0x000fe20003f45270 */
[----:B------:R-:W-:Y:S01]  /*79c0*/  @P5 VIADD R3, R4, UR43 ;  /* 0x0000002b04035c36 */ /* 0x000fe20008000000 */
[----:B------:R-:W-:Y:S01]  /*79d0*/  PLOP3.LUT P1, PT, PT, PT, PT, 0x8, 0x80 ;  /* 0x000000000080781c */ /* 0x000fe20003f2e170 */
[----:B------:R-:W-:Y:S01]  /*79e0*/  BSSY B0, `(.L_x_140) ;  /* 0x000000d000007945 */ /* 0x000fe20003800000 */
[----:B------:R-:W-:Y:S01]  /*79f0*/  @P5 PLOP3.LUT P1, PT, P6, PT, PT, 0x80, 0x8 ;  /* 0x000000000008581c */ /* 0x000fe2000372f070 */
[C---:B------:R-:W-:Y:S01]  /*7a00*/  @P5 VIADD R2, R3.reuse, 0x400 ;  /* 0x0000040003025836 */ /* 0x040fe20000000000 */
[----:B------:R-:W-:Y:S01]  /*7a10*/  CS2R R74, SRZ ;  /* 0x00000000004a7805 */ /* 0x000fe2000001ff00 */
[----:B------:R-:W-:Y:S01]  /*7a20*/  @P5 VIADD R3, R3, 0x410 ;  /* 0x0000041003035836 */ /* 0x000fe20000000000 */
[----:B------:R-:W-:Y:S02]  /*7a30*/  CS2R R72, SRZ ;  /* 0x0000000000487805 */ /* 0x000fe4000001ff00 */
[----:B------:R-:W-:Y:S02]  /*7a40*/  CS2R R78, SRZ ;  /* 0x00000000004e7805 */ /* 0x000fe4000001ff00 */
[----:B------:R-:W-:Y:S05]  /*7a50*/  CS2R R76, SRZ ;  /* 0x00000000004c7805 */ /* 0x000fea000001ff00 */
[----:B------:R-:W-:Y:S01]  /*7a60*/  @P1 VIADD R3, R2, 0xfffffff0 ;  /* 0xfffffff002031836 */ /* 0x000fe20000000000 */
[----:B------:R-:W-:Y:S06]  /*7a70*/  @P2 BRA `(.L_x_141) ;  /* 0x00000000000c2947 */ /* 0x000fec0003800000 */
[----:B------:R-:W-:Y:S04]  /*7a80*/  SHF.L.U32 R2, R94, 0x1f, RZ ;  /* 0x0000001f5e027819 */ /* 0x000fe800000006ff */
[----:B------:R-:W2:Y:S02]  /*7a90*/  SYNCS.PHASECHK.TRANS64.TRYWAIT P1, [R5+URZ+0x210], R2 ;  /* 0x00021002050075a7 */ /* 0x000ea400080211ff */
[----:B--2---:R-:W-:Y:S05]  /*7aa0*/  @!P1 BRA `(.L_x_142) ;  /* 0x0000004c00449947 */ /* 0x004fea0003800000 */
.L_x_141:
[----:B------:R-:W-:Y:S05]  /*7ab0*/  BSYNC B0 ;  /* 0x0000000000007941 */ /* 0x000fea0003800000 */
.L_x_140:
[----:B------:R-:W-:Y:S01]  /*7ac0*/  ISETP.NE.AND P1, PT, R101, RZ, PT ;  /* 0x000000ff6500720c */ /* 0x000fe20003f25270 */
[----:B--2---:R-:W-:Y:S02]  /*7ad0*/  VIADD R5, R5, 0x230 ;  /* 0x0000023005057836 */ /* 0x004fe40000000000 */
[----:B------:R-:W-:Y:S03]  /*7ae0*/  VIADD R95, R95, 0x1 ;  /* 0x000000015f5f7836 */ /* 0x000fe60000000000 */
[----:B-1----:R-:W-:Y:S07]  /*7af0*/  PRMT R0, R0, 0x654, R5 ;  /* 0x0000065400007816 */ /* 0x002fee0000000005 */
[----:B------:R1:W2:Y:S04]  /*7b00*/  @P1 LDS.128 R72, [R4+UR43+0x400] ;  /* 0x0004002b04481984 */ /* 0x0002a80008000c00 */
[----:B------:R1:W1:Y:S01]  /*7b10*/  @P1 LDS.128 R76, [R3] ;  /* 0x00000000034c1984 */ /* 0x0002620000000c00 */
[C---:B------:R-:W-:Y:S01]  /*7b20*/  ISETP.NE.AND P1, PT, R95.reuse, 0x4, PT ;  /* 0x000000045f00780c */ /* 0x040fe20003f25270 */
[----:B------:R-:W-:Y:S01]  /*7b30*/  @!PT LDS RZ, [RZ] ;  /* 0x00000000fffff984 */ /* 0x000fe20000000800 */
[----:B------:R-:W-:Y:S01]  /*7b40*/  @!PT LDS RZ, [RZ] ;  /* 0x00000000fffff984 */ /* 0x000fe20000000800 */
[----:B------:R-:W-:Y:S01]  /*7b50*/  @!PT LDS RZ, [RZ] ;  /* 0x00000000fffff984 */ /* 0x000fe20000000800 */
[----:B------:R-:W-:Y:S01]  /*7b60*/  @!PT LDS RZ, [RZ] ;  /* 0x00000000fffff984 */ /* 0x000fe20000000800 */
[----:B------:R5:W-:Y:S06]  /*7b70*/  MEMBAR.ALL.CTA ;  /* 0x0000000000007992 */ /* 0x000bec0000008000 */
[----:B-----5:R-:W5:Y:S01]  /*7b80*/  FENCE.VIEW.ASYNC.S ;  /* 0x00000000000073c6 */ /* 0x020f620000000000 */
[----:B------:R-:W-:Y:S02]  /*7b90*/  SEL R5, RZ, 0x1, P1 ;  /* 0x00000001ff057807 */ /* 0x000fe40000800000 */
[----:B------:R-:W-:Y:S02]  /*7ba0*/  SEL R95, R95, RZ, P1 ;  /* 0x000000ff5f5f7207 */ /* 0x000fe40000800000 */
[----:B------:R-:W-:Y:S01]  /*7bb0*/  LOP3.LUT R94, R94, R5, RZ, 0x3c, !PT ;  /* 0x000000055e5e7212 */ /* 0x000fe200078e3cff */
[----:B-----5:R1:W-:Y:S06]  /*7bc0*/  SYNCS.ARRIVE.TRANS64.RED.A1T0 RZ, [R0+URZ], RZ ;  /* 0x000000ff00ff79a7 */ /* 0x0203ec00081004ff */
.L_x_139:
[----:B------:R-:W-:Y:S05]  /*7bd0*/  BSYNC B1 ;  /* 0x0000000000017941 */ /* 0x000fea0003800000 */
.L_x_138:
[----:B-1----:R-:W-:Y:S04]  /*7be0*/  SHF.R.U32.HI R0, RZ, 0x15, R39 ;  /* 0x00000015ff007819 */ /* 0x002fe80000011627 */
[----:B------:R-:W-:Y:S01]  /*7bf0*/  LOP3.LUT P1, RZ, R0, 0x3, R91, 0x48, !PT ;  /* 0x0000000300ff7812 */ /* 0x000fe2000782485b */
[----:B------:R-:W-:Y:S01]  /*7c00*/  @!UPT UIADD3 URZ, UPT, UPT, URZ, URZ, URZ ;  /* 0x000000fffffff290 */ /* 0x000fe2000fffe0ff */
[----:B---3--:R-:W-:Y:S11]  /*7c10*/  @P0 BRA `(.L_x_143) ;  /* 0x0000000000080947 */ /* 0x008ff60003800000 */
[----:B------:R-:W1:Y:S02]  /*7c20*/  SYNCS.PHASECHK.TRANS64.TRYWAIT P0, [R92+URZ+0x280], R7 ;  /* 0x000280075c0075a7 */ /* 0x000e6400080011ff */
[----:B-1----:R-:W-:Y:S05]  /*7c30*/  @!P0 BRA `(.L_x_144) ;  /* 0x0000004800f48947 */ /* 0x002fea0003800000 */
.L_x_143:
[----:B------:R-:W-:Y:S05]  /*7c40*/  @!P1 BRA `(.L_x_145) ;  /* 0x0000000000409947 */ /* 0x000fea0003800000 */
[----:B------:R-:W3:Y:S01]  /*7c50*/  LDCU.64 UR8, c[0x4][0x78] ;  /* 0x01000f00ff0877ac */ /* 0x000ee20008000a00 */
[----:B------:R-:W-:Y:S01]  /*7c60*/  MOV R3, 0x0 ;  /* 0x0000000000037802 */ /* 0x000fe20000000f00 */
[----:B------:R-:W-:Y:S02]  /*7c70*/  HFMA2 R12, -RZ, RZ, 0, 5.9604644775390625e-08 ;  /* 0x00000001ff0c7431 */ /* 0x000fe400000001ff */
[----:B------:R-:W-:Y:S02]  /*7c80*/  IMAD.MOV.U32 R8, RZ, RZ, 0x192 ;  /* 0x00000192ff087424 */ /* 0x000fe400078e00ff */
[----:B------:R-:W-:Y:S01]  /*7c90*/  IMAD.MOV.U32 R13, RZ, RZ, RZ ;  /* 0x000000ffff0d7224 */ /* 0x000fe200078e00ff */
[----:B------:R-:W1:Y:S01]  /*7ca0*/  LDCU.64 UR6, c[0x4][0x80] ;  /* 0x01001000ff0677ac */ /* 0x000e620008000a00 */
[----:B------:R-:W2:Y:S01]  /*7cb0*/  LDC.64 R2, c[0x4][R3] ;  /* 0x0100000003027b82 */ /* 0x000ea20000000a00 */
[----:B------:R-:W5:Y:S01]  /*7cc0*/  LDCU.64 UR4, c[0x4][0x18] ;  /* 0x01000300ff0477ac */ /* 0x000f620008000a00 */
[----:B---3--:R-:W-:Y:S01]  /*7cd0*/  MOV R5, UR9 ;  /* 0x0000000900057c02 */ /* 0x008fe20008000f00 */
[----:B------:R-:W-:Y:S01]  /*7ce0*/  IMAD.U32 R4, RZ, RZ, UR8 ;  /* 0x00000008ff047e24 */ /* 0x000fe2000f8e00ff */
[----:B-1----:R-:W-:Y:S01]  /*7cf0*/  MOV R7, UR7 ;  /* 0x0000000700077c02 */ /* 0x002fe20008000f00 */
[----:B------:R-:W-:Y:S01]  /*7d00*/  IMAD.U32 R6, RZ, RZ, UR6 ;  /* 0x00000006ff067e24 */ /* 0x000fe2000f8e00ff */
[----:B-----5:R-:W-:Y:S01]  /*7d10*/  MOV R11, UR5 ;  /* 0x00000005000b7c02 */ /* 0x020fe20008000f00 */
[----:B------:R-:W-:Y:S02]  /*7d20*/  IMAD.U32 R10, RZ, RZ, UR4 ;  /* 0x00000004ff0a7e24 */ /* 0x000fe4000f8e00ff */
[----:B------:R-:W-:Y:S07]  /*7d30*/  LEPC R20, `(.L_x_145) ;  /* 0x000000001014794e */ /* 0x000fee0000000000 */
[----:B--2-4-:R-:W-:Y:S05]  /*7d40*/  CALL.ABS.NOINC R2 ;  /* 0x0000000002007343 */ /* 0x014fea0003c00000 */
.L_x_145:
[-C--:B--2---:R-:W-:Y:S01]  /*7d50*/  F2FP.F16.E4M3.UNPACK_B R42, R72.reuse ;  /* 0x00000048ff2a723e */ /* 0x084fe200020006ff */
[----:B------:R-:W-:Y:S05]  /*7d60*/  WARPSYNC.ALL ;  /* 0x0000000000007948 */ /* 0x000fea0003800000 */
[----:B------:R-:W-:Y:S01]  /*7d70*/  R2UR UR4, R39 ;  /* 0x00000000270472ca */ /* 0x000fe200000e0000 */
[--C-:B------:R-:W-:Y:S01]  /*7d80*/  HADD2.F32 R40, -RZ, R42.reuse.H0_H0 ;  /* 0x2000002aff287230 */ /* 0x100fe20000004100 */
[----:B------:R-:W-:Y:S01]  /*7d90*/  F2FP.F16.E4M3.UNPACK_B R43, R72.H1 ;  /* 0x00000048ff2b723e */ /* 0x000fe200030006ff */
[----:B------:R-:W-:Y:S01]  /*7da0*/  HADD2.F32 R42, -RZ, R42.H1_H1 ;  /* 0x3000002aff2a7230 */ /* 0x000fe20000004100 */
[-C--:B------:R-:W-:Y:S01]  /*7db0*/  F2FP.F16.E4M3.UNPACK_B R45, R73.reuse ;  /* 0x00000049ff2d723e */ /* 0x080fe200020006ff */
[----:B------:R-:W-:Y:S01]  /*7dc0*/  BSSY.RECONVERGENT B0, `(.L_x_146) ;  /* 0x000009e000007945 */ /* 0x000fe20003800200 */
[----:B------:R-:W-:Y:S01]  /*7dd0*/  F2FP.F16.E4M3.UNPACK_B R47, R73.H1 ;  /* 0x00000049ff2f723e */ /* 0x000fe200030006ff */
[--C-:B------:R-:W-:Y:S01]  /*7de0*/  HADD2.F32 R44, -RZ, R43.reuse.H0_H0 ;  /* 0x2000002bff2c7230 */ /* 0x100fe20000004100 */
[-C--:B------:R-:W-:Y:S01]  /*7df0*/  F2FP.F16.E4M3.UNPACK_B R49, R74.reuse ;  /* 0x0000004aff31723e */ /* 0x080fe200020006ff */
[----:B------:R-:W-:Y:S01]  /*7e00*/  HADD2.F32 R46, -RZ, R43.H1_H1 ;  /* 0x3000002bff2e7230 */ /* 0x000fe20000004100 */
[----:B------:R-:W-:Y:S01]  /*7e10*/  F2FP.F16.E4M3.UNPACK_B R51, R74.H1 ;  /* 0x0000004aff33723e */ /* 0x000fe200030006ff */
[--C-:B------:R-:W-:Y:S01]  /*7e20*/  HADD2.F32 R43, -RZ, R45.reuse.H0_H0 ;  /* 0x2000002dff2b7230 */ /* 0x100fe20000004100 */
[-C--:B------:R-:W-:Y:S01]  /*7e30*/  F2FP.F16.E4M3.UNPACK_B R53, R75.reuse ;  /* 0x0000004bff35723e */ /* 0x080fe200020006ff */
[----:B-1----:R-:W4:Y:S01]  /*7e40*/  LDTM.x32 R4, tmem[UR4] ;  /* 0x00000004000479ee */ /* 0x002f2200082c0000 */
[----:B------:R-:W-:Y:S01]  /*7e50*/  F2FP.F16.E4M3.UNPACK_B R55, R75.H1 ;  /* 0x0000004bff37723e */ /* 0x000fe200030006ff */
[----:B------:R-:W-:Y:S01]  /*7e60*/  HADD2.F32 R48, -RZ, R45.H1_H1 ;  /* 0x3000002dff307230 */ /* 0x000fe20000004100 */
[-C--:B------:R-:W-:Y:S01]  /*7e70*/  F2FP.F16.E4M3.UNPACK_B R57, R76.reuse ;  /* 0x0000004cff39723e */ /* 0x080fe200020006ff */
[----:B------:R-:W-:Y:S01]  /*7e80*/  HADD2.F32 R52, -RZ, R49.H1_H1 ;  /* 0x30000031ff347230 */ /* 0x000fe20000004100 */
[----:B------:R-:W-:Y:S01]  /*7e90*/  IADD3 R113, PT, PT, R88, UR43, RZ ;  /* 0x0000002b58717c10 */ /* 0x000fe2000fffe0ff */
[----:B------:R-:W-:Y:S01]  /*7ea0*/  HADD2.F32 R56, -RZ, R53.H1_H1 ;  /* 0x30000035ff387230 */ /* 0x000fe20000004100 */
[----:B------:R-:W-:Y:S01]  /*7eb0*/  MOV R102, 0x10 ;  /* 0x0000001000667802 */ /* 0x000fe20000000f00 */
[----:B------:R-:W-:Y:S01]  /*7ec0*/  HADD2.F32 R60, -RZ, R57.H1_H1 ;  /* 0x30000039ff3c7230 */ /* 0x000fe20000004100 */
[----:B------:R-:W-:Y:S01]  /*7ed0*/  LOP3.LUT P5, RZ, R89, 0x80, RZ, 0xc0, !PT ;  /* 0x0000008059ff7812 */ /* 0x000fe200078ac0ff */
[--C-:B------:R-:W-:Y:S01]  /*7ee0*/  HADD2.F32 R45, -RZ, R47.reuse.H0_H0 ;  /* 0x2000002fff2d7230 */ /* 0x100fe20000004100 */
[----:B------:R-:W-:Y:S01]  /*7ef0*/  F2FP.F16.E4M3.UNPACK_B R59, R76.H1 ;  /* 0x0000004cff3b723e */ /* 0x000fe200030006ff */
[----:B------:R-:W-:Y:S01]  /*7f00*/  HADD2.F32 R50, -RZ, R47.H1_H1 ;  /* 0x3000002fff327230 */ /* 0x000fe20000004100 */
[----:B------:R-:W-:Y:S01]  /*7f10*/  SEL R102, R102, 0xfffffff0, !P5 ;  /* 0xfffffff066667807 */ /* 0x000fe20006800000 */
[----:B------:R-:W-:Y:S01]  /*7f20*/  HADD2.F32 R47, -RZ, R49.H0_H0 ;  /* 0x20000031ff2f7230 */ /* 0x000fe20000004100 */
[-C--:B------:R-:W-:Y:S01]  /*7f30*/  F2FP.F16.E4M3.UNPACK_B R61, R77.reuse ;  /* 0x0000004dff3d723e */ /* 0x080fe200020006ff */
[--C-:B------:R-:W-:Y:S01]  /*7f40*/  HADD2.F32 R49, -RZ, R51.reuse.H0_H0 ;  /* 0x20000033ff317230 */ /* 0x100fe20000004100 */
[----:B------:R-:W-:Y:S01]  /*7f50*/  IADD3 R100, PT, PT, R113, R102, RZ ;  /* 0x0000006671647210 */ /* 0x000fe20007ffe0ff */
[----:B------:R-:W-:Y:S01]  /*7f60*/  HADD2.F32 R54, -RZ, R51.H1_H1 ;  /* 0x30000033ff367230 */ /* 0x000fe20000004100 */
[----:B------:R-:W-:Y:S01]  /*7f70*/  F2FP.F16.E4M3.UNPACK_B R63, R77.H1 ;  /* 0x0000004dff3f723e */ /* 0x000fe200030006ff */
[----:B------:R-:W-:Y:S01]  /*7f80*/  HADD2.F32 R51, -RZ, R53.H0_H0 ;  /* 0x20000035ff337230 */ /* 0x000fe20000004100 */
[-C--:B------:R-:W-:Y:S01]  /*7f90*/  F2FP.F16.E4M3.UNPACK_B R65, R78.reuse ;  /* 0x0000004eff41723e */ /* 0x080fe200020006ff */
[----:B------:R-:W-:Y:S01]  /*7fa0*/  HADD2.F32 R64, -RZ, R61.H1_H1 ;  /* 0x3000003dff407230 */ /* 0x000fe20000004100 */
[----:B------:R-:W-:Y:S01]  /*7fb0*/  F2FP.F16.E4M3.UNPACK_B R67, R78.H1 ;  /* 0x0000004eff43723e */ /* 0x000fe200030006ff */
[C---:B----4-:R-:W-:Y:S01]  /*7fc0*/  FMUL R0, R38.reuse, R4 ;  /* 0x0000000426007220 */ /* 0x050fe20000400000 */
[C---:B------:R-:W-:Y:S01]  /*7fd0*/  FMUL R2, R38.reuse, R5 ;  /* 0x0000000526027220 */ /* 0x040fe20000400000 */
[C---:B------:R-:W-:Y:S01]  /*7fe0*/  FMUL R4, R38.reuse, R8 ;  /* 0x0000000826047220 */ /* 0x040fe20000400000 */
[C---:B------:R-:W-:Y:S01]  /*7ff0*/  FMUL R5, R38.reuse, R9 ;  /* 0x0000000926057220 */ /* 0x040fe20000400000 */
[C---:B------:R-:W-:Y:S01]  /*8000*/  FFMA R0, R41.reuse, R40, R0 ;  /* 0x0000002829007223 */ /* 0x040fe20000000000 */
[C---:B------:R-:W-:Y:S01]  /*8010*/  FFMA R2, R41.reuse, R42, R2 ;  /* 0x0000002a29027223 */ /* 0x040fe20000000002 */
[C---:B------:R-:W-:Y:S01]  /*8020*/  FMUL R8, R38.reuse, R12 ;  /* 0x0000000c26087220 */ /* 0x040fe20000400000 */
[C---:B------:R-:W-:Y:S01]  /*8030*/  FMUL R9, R38.reuse, R13 ;  /* 0x0000000d26097220 */ /* 0x040fe20000400000 */
[C---:B------:R-:W-:Y:S01]  /*8040*/  FMUL R12, R38.reuse, R16 ;  /* 0x00000010260c7220 */ /* 0x040fe20000400000 */
[C---:B------:R-:W-:Y:S01]  /*8050*/  FMUL R13, R38.reuse, R17 ;  /* 0x00000011260d7220 */ /* 0x040fe20000400000 */
[C---:B------:R-:W-:Y:S01]  /*8060*/  FMUL R16, R38.reuse, R20 ;  /* 0x0000001426107220 */ /* 0x040fe20000400000 */
[C---:B------:R-:W-:Y:S01]  /*8070*/  FMUL R17, R38.reuse, R21 ;  /* 0x0000001526117220 */ /* 0x040fe20000400000 */
[C---:B------:R-:W-:Y:S01]  /*8080*/  FMUL R20, R38.reuse, R24 ;  /* 0x0000001826147220 */ /* 0x040fe20000400000 */
[C---:B------:R-:W-:Y:S01]  /*8090*/  FMUL R21, R38.reuse, R25 ;  /* 0x0000001926157220 */ /* 0x040fe20000400000 */
[----:B------:R-:W-:Y:S02]  /*80a0*/  HADD2.F32 R68, -RZ, R65.H1_H1 ;  /* 0x30000041ff447230 */ /* 0x000fe40000004100 */
[C---:B------:R-:W-:Y:S01]  /*80b0*/  FMUL R24, R38.reuse, R28 ;  /* 0x0000001c26187220 */ /* 0x040fe20000400000 */
[C---:B------:R-:W-:Y:S01]  /*80c0*/  FMUL R25, R38.reuse, R29 ;  /* 0x0000001d26197220 */ /* 0x040fe20000400000 */
[C---:B------:R-:W-:Y:S01]  /*80d0*/  FMUL R28, R38.reuse, R32 ;  /* 0x00000020261c7220 */ /* 0x040fe20000400000 */
[C---:B------:R-:W-:Y:S01]  /*80e0*/  FMUL R29, R38.reuse, R33 ;  /* 0x00000021261d7220 */ /* 0x040fe20000400000 */
[C---:B------:R-:W-:Y:S01]  /*80f0*/  FMUL R3, R38.reuse, R6 ;  /* 0x0000000626037220 */ /* 0x040fe20000400000 */
[C---:B------:R-:W-:Y:S01]  /*8100*/  FMUL R7, R38.reuse, R7 ;  /* 0x0000000726077220 */ /* 0x040fe20000400000 */
[C---:B------:R-:W-:Y:S01]  /*8110*/  FMUL R6, R38.reuse, R10 ;  /* 0x0000000a26067220 */ /* 0x040fe20000400000 */
[-C--:B------:R-:W-:Y:S01]  /*8120*/  F2FP.F16.E4M3.UNPACK_B R40, R79.reuse ;  /* 0x0000004fff28723e */ /* 0x080fe200020006ff */
[C---:B------:R-:W-:Y:S01]  /*8130*/  FFMA R3, R41.reuse, R44, R3 ;  /* 0x0000002c29037223 */ /* 0x040fe20000000003 */
[C---:B------:R-:W-:Y:S01]  /*8140*/  FFMA R7, R41.reuse, R46, R7 ;  /* 0x0000002e29077223 */ /* 0x040fe20000000007 */
[----:B------:R-:W-:Y:S01]  /*8150*/  F2FP.F16.E4M3.UNPACK_B R42, R79.H1 ;  /* 0x0000004fff2a723e */ /* 0x000fe200030006ff */
[C---:B------:R-:W-:Y:S01]  /*8160*/  FFMA R4, R41.reuse, R43, R4 ;  /* 0x0000002b29047223 */ /* 0x040fe20000000004 */
[----:B------:R-:W-:Y:S01]  /*8170*/  FFMA R5, R41, R48, R5 ;  /* 0x0000003029057223 */ /* 0x000fe20000000005 */
[----:B------:R-:W-:Y:S01]  /*8180*/  ISETP.NE.AND P0, PT, R99, RZ, PT ;  /* 0x000000ff6300720c */ /* 0x000fe20003f05270 */
[----:B------:R-:W-:Y:S01]  /*8190*/  FFMA R6, R41, R45, R6 ;  /* 0x0000002d29067223 */ /* 0x000fe20000000006 */
[----:B------:R-:W-:Y:S01]  /*81a0*/  F2FP.SATFINITE.E4M3.F32.PACK_AB_MERGE_C R105, R7, R3, RZ ;  /* 0x000000030769723e */ /* 0x000fe200048070ff */
[C---:B------:R-:W-:Y:S01]  /*81b0*/  FMUL R11, R38.reuse, R11 ;  /* 0x0000000b260b7220 */ /* 0x040fe20000400000 */
[C---:B------:R-:W-:Y:S01]  /*81c0*/  FMUL R10, R38.reuse, R14 ;  /* 0x0000000e260a7220 */ /* 0x040fe20000400000 */
[----:B------:R-:W-:Y:S01]  /*81d0*/  FMUL R15, R38, R15 ;  /* 0x0000000f260f7220 */ /* 0x000fe20000400000 */
[----:B------:R-:W-:Y:S01]  /*81e0*/  F2FP.SATFINITE.E4M3.F32.PACK_AB_MERGE_C R104, R2, R0, R105 ;  /* 0x000000000268723e */ /* 0x000fe20004807069 */
[C---:B------:R-:W-:Y:S01]  /*81f0*/  FFMA R11, R41.reuse, R50, R11 ;  /* 0x00000032290b7223 */ /* 0x040fe2000000000b */
[----:B------:R-:W-:Y:S01]  /*8200*/  FFMA R8, R41, R47, R8 ;  /* 0x0000002f29087223 */ /* 0x000fe20000000008 */
[----:B------:R-:W-:Y:S01]  /*8210*/  ISETP.NE.AND P6, PT, R103, RZ, PT ;  /* 0x000000ff6700720c */ /* 0x000fe20003fc5270 */
[----:B------:R-:W-:Y:S01]  /*8220*/  FFMA R9, R41, R52, R9 ;  /* 0x0000003429097223 */ /* 0x000fe20000000009 */
[--C-:B------:R-:W-:Y:S01]  /*8230*/  HADD2.F32 R53, -RZ, R55.reuse.H0_H0 ;  /* 0x20000037ff357230 */ /* 0x100fe20000004100 */
[----:B------:R-:W-:Y:S01]  /*8240*/  F2FP.SATFINITE.E4M3.F32.PACK_AB_MERGE_C R105, R11, R6, RZ ;  /* 0x000000060b69723e */ /* 0x000fe200048070ff */
[C---:B------:R-:W-:Y:S01]  /*8250*/  FFMA R10, R41.reuse, R49, R10 ;  /* 0x00000031290a7223 */ /* 0x040fe2000000000a */
[C---:B------:R-:W-:Y:S01]  /*8260*/  FFMA R15, R41.reuse, R54, R15 ;  /* 0x00000036290f7223 */ /* 0x040fe2000000000f */
[----:B------:R-:W-:Y:S01]  /*8270*/  FFMA R12, R41, R51, R12 ;  /* 0x00000033290c7223 */ /* 0x000fe2000000000c */
[----:B------:R-:W-:Y:S01]  /*8280*/  F2FP.SATFINITE.E4M3.F32.PACK_AB_MERGE_C R105, R5, R4, R105 ;  /* 0x000000040569723e */ /* 0x000fe20004807069 */
[----:B------:R-:W-:Y:S01]  /*8290*/  FFMA R13, R41, R56, R13 ;  /* 0x00000038290d7223 */ /* 0x000fe2000000000d */
[----:B------:R-:W-:Y:S01]  /*82a0*/  HADD2.F32 R58, -RZ, R55.H1_H1 ;  /* 0x30000037ff3a7230 */ /* 0x000fe20000004100 */
[----:B------:R-:W-:Y:S01]  /*82b0*/  F2FP.SATFINITE.E4M3.F32.PACK_AB_MERGE_C R106, R15, R10, RZ ;  /* 0x0000000a0f6a723e */ /* 0x000fe200048070ff */
[----:B------:R-:W-:Y:S02]  /*82c0*/  HADD2.F32 R55, -RZ, R57.H0_H0 ;  /* 0x20000039ff377230 */ /* 0x000fe40000004100 */
[C---:B------:R-:W-:Y:S01]  /*82d0*/  FMUL R14, R38.reuse, R18 ;  /* 0x00000012260e7220 */ /* 0x040fe20000400000 */
[C---:B------:R-:W-:Y:S01]  /*82e0*/  FMUL R19, R38.reuse, R19 ;  /* 0x0000001326137220 */ /* 0x040fe20000400000 */
[--C-:B------:R-:W-:Y:S02]  /*82f0*/  HADD2.F32 R57, -RZ, R59.reuse.H0_H0 ;  /* 0x2000003bff397230 */ /* 0x100fe40000004100 */
[C---:B------:R-:W-:Y:S01]  /*8300*/  FMUL R18, R38.reuse, R22 ;  /* 0x0000001626127220 */ /* 0x040fe20000400000 */
[C---:B------:R-:W-:Y:S01]  /*8310*/  FFMA R14, R41.reuse, R53, R14 ;  /* 0x00000035290e7223 */ /* 0x040fe2000000000e */
[----:B------:R-:W-:Y:S02]  /*8320*/  HADD2.F32 R62, -RZ, R59.H1_H1 ;  /* 0x3000003bff3e7230 */ /* 0x000fe40000004100 */
[C---:B------:R-:W-:Y:S01]  /*8330*/  FFMA R19, R41.reuse, R58, R19 ;  /* 0x0000003a29137223 */ /* 0x040fe20000000013 */
[----:B------:R-:W-:Y:S02]  /*8340*/  HADD2.F32 R59, -RZ, R61.H0_H0 ;  /* 0x2000003dff3b7230 */ /* 0x000fe40000004100 */
[C---:B------:R-:W-:Y:S01]  /*8350*/  FMUL R23, R38.reuse, R23 ;  /* 0x0000001726177220 */ /* 0x040fe20000400000 */
[C---:B------:R-:W-:Y:S01]  /*8360*/  FFMA R16, R41.reuse, R55, R16 ;  /* 0x0000003729107223 */ /* 0x040fe20000000010 */
[C---:B------:R-:W-:Y:S01]  /*8370*/  FFMA R17, R41.reuse, R60, R17 ;  /* 0x0000003c29117223 */ /* 0x040fe20000000011 */
[--C-:B------:R-:W-:Y:S02]  /*8380*/  HADD2.F32 R61, -RZ, R63.reuse.H0_H0 ;  /* 0x2000003fff3d7230 */ /* 0x100fe40000004100 */
[C---:B------:R-:W-:Y:S01]  /*8390*/  FFMA R18, R41.reuse, R57, R18 ;  /* 0x0000003929127223 */ /* 0x040fe20000000012 */
[----:B------:R-:W-:Y:S02]  /*83a0*/  HADD2.F32 R66, -RZ, R63.H1_H1 ;  /* 0x3000003fff427230 */ /* 0x000fe40000004100 */
[C---:B------:R-:W-:Y:S01]  /*83b0*/  FMUL R22, R38.reuse, R26 ;  /* 0x0000001a26167220 */ /* 0x040fe20000400000 */
[----:B------:R-:W-:Y:S02]  /*83c0*/  HADD2.F32 R63, -RZ, R65.H0_H0 ;  /* 0x20000041ff3f7230 */ /* 0x000fe40000004100 */
[C---:B------:R-:W-:Y:S01]  /*83d0*/  FFMA R23, R41.reuse, R62, R23 ;  /* 0x0000003e29177223 */ /* 0x040fe20000000017 */
[C---:B------:R-:W-:Y:S01]  /*83e0*/  FMUL R27, R38.reuse, R27 ;  /* 0x0000001b261b7220 */ /* 0x040fe20000400000 */
[C---:B------:R-:W-:Y:S01]  /*83f0*/  FFMA R20, R41.reuse, R59, R20 ;  /* 0x0000003b29147223 */ /* 0x040fe20000000014 */
[C---:B------:R-:W-:Y:S01]  /*8400*/  FFMA R21, R41.reuse, R64, R21 ;  /* 0x0000004029157223 */ /* 0x040fe20000000015 */
[--C-:B------:R-:W-:Y:S02]  /*8410*/  HADD2.F32 R65, -RZ, R67.reuse.H0_H0 ;  /* 0x20000043ff417230 */ /* 0x100fe40000004100 */
[C---:B------:R-:W-:Y:S01]  /*8420*/  FFMA R22, R41.reuse, R61, R22 ;  /* 0x0000003d29167223 */ /* 0x040fe20000000016 */
[----:B------:R-:W-:Y:S02]  /*8430*/  HADD2.F32 R70, -RZ, R67.H1_H1 ;  /* 0x30000043ff467230 */ /* 0x000fe40000004100 */
[C---:B------:R-:W-:Y:S01]  /*8440*/  FMUL R26, R38.reuse, R30 ;  /* 0x0000001e261a7220 */ /* 0x040fe20000400000 */
[--C-:B------:R-:W-:Y:S02]  /*8450*/  HADD2.F32 R67, -RZ, R40.reuse.H0_H0 ;  /* 0x20000028ff437230 */ /* 0x100fe40000004100 */
[C---:B------:R-:W-:Y:S01]  /*8460*/  FFMA R27, R41.reuse, R66, R27 ;  /* 0x00000042291b7223 */ /* 0x040fe2000000001b */
[C---:B------:R-:W-:Y:S01]  /*8470*/  FMUL R31, R38.reuse, R31 ;  /* 0x0000001f261f7220 */ /* 0x040fe20000400000 */
[C---:B------:R-:W-:Y:S01]  /*8480*/  FFMA R24, R41.reuse, R63, R24 ;  /* 0x0000003f29187223 */ /* 0x040fe20000000018 */
[----:B------:R-:W-:Y:S02]  /*8490*/  HADD2.F32 R40, -RZ, R40.H1_H1 ;  /* 0x30000028ff287230 */ /* 0x000fe40000004100 */
[C---:B------:R-:W-:Y:S01]  /*84a0*/  FFMA R25, R41.reuse, R68, R25 ;  /* 0x0000004429197223 */ /* 0x040fe20000000019 */
[--C-:B------:R-:W-:Y:S02]  /*84b0*/  HADD2.F32 R69, -RZ, R42.reuse.H0_H0 ;  /* 0x2000002aff457230 */ /* 0x100fe40000004100 */
[C---:B------:R-:W-:Y:S01]  /*84c0*/  FFMA R26, R41.reuse, R65, R26 ;  /* 0x00000041291a7223 */ /* 0x040fe2000000001a */
[----:B------:R-:W-:Y:S02]  /*84d0*/  HADD2.F32 R42, -RZ, R42.H1_H1 ;  /* 0x3000002aff2a7230 */ /* 0x000fe40000004100 */
[C---:B------:R-:W-:Y:S01]  /*84e0*/  FMUL R30, R38.reuse, R34 ;  /* 0x00000022261e7220 */ /* 0x040fe20000400000 */
[----:B------:R-:W-:Y:S01]  /*84f0*/  FFMA R31, R41, R70, R31 ;  /* 0x00000046291f7223 */ /* 0x000fe2000000001f */
[----:B------:R-:W-:Y:S01]  /*8500*/  FMUL R35, R38, R35 ;  /* 0x0000002326237220 */ /* 0x000fe20000400000 */
[----:B------:R-:W-:Y:S01]  /*8510*/  F2FP.SATFINITE.E4M3.F32.PACK_AB_MERGE_C R107, R19, R14, RZ ;  /* 0x0000000e136b723e */ /* 0x000fe200048070ff */
[C---:B------:R-:W-:Y:S01]  /*8520*/  FFMA R28, R41.reuse, R67, R28 ;  /* 0x00000043291c7223 */ /* 0x040fe2000000001c */
[C---:B------:R-:W-:Y:S01]  /*8530*/  FFMA R29, R41.reuse, R40, R29 ;  /* 0x00000028291d7223 */ /* 0x040fe2000000001d */
[C---:B------:R-:W-:Y:S01]  /*8540*/  FFMA R30, R41.reuse, R69, R30 ;  /* 0x00000045291e7223 */ /* 0x040fe2000000001e */
[----:B------:R-:W-:Y:S01]  /*8550*/  FFMA R35, R41, R42, R35 ;  /* 0x0000002a29237223 */ /* 0x000fe20000000023 */
[----:B------:R-:W-:Y:S02]  /*8560*/  F2FP.SATFINITE.E4M3.F32.PACK_AB_MERGE_C R106, R9, R8, R106 ;  /* 0x00000008096a723e */ /* 0x000fe4000480706a */
[----:B------:R-:W-:Y:S02]  /*8570*/  F2FP.SATFINITE.E4M3.F32.PACK_AB_MERGE_C R107, R13, R12, R107 ;  /* 0x0000000c0d6b723e */ /* 0x000fe4000480706b */
[----:B------:R-:W-:Y:S02]  /*8580*/  F2FP.SATFINITE.E4M3.F32.PACK_AB_MERGE_C R108, R23, R18, RZ ;  /* 0x00000012176c723e */ /* 0x000fe400048070ff */
[----:B------:R-:W-:Y:S01]  /*8590*/  F2FP.SATFINITE.E4M3.F32.PACK_AB_MERGE_C R109, R27, R22, RZ ;  /* 0x000000161b6d723e */ /* 0x000fe200048070ff */
[----:B------:R1:W-:Y:S01]  /*85a0*/  STS.128 [R88+UR43+0x4400], R104 ;  /* 0x0044006858007988 */ /* 0x0003e20008000c2b */
[----:B------:R-:W-:Y:S02]  /*85b0*/  F2FP.SATFINITE.E4M3.F32.PACK_AB_MERGE_C R112, R31, R26, RZ ;  /* 0x0000001a1f70723e */ /* 0x000fe400048070ff */
[----:B------:R-:W-:Y:S02]  /*85c0*/  F2FP.SATFINITE.E4M3.F32.PACK_AB_MERGE_C R114, R35, R30, RZ ;  /* 0x0000001e2372723e */ /* 0x000fe400048070ff */
[----:B------:R-:W-:Y:S02]  /*85d0*/  F2FP.SATFINITE.E4M3.F32.PACK_AB_MERGE_C R108, R17, R16, R108 ;  /* 0x00000010116c723e */ /* 0x000fe4000480706c */
[----:B------:R-:W-:Y:S02]  /*85e0*/  F2FP.SATFINITE.E4M3.F32.PACK_AB_MERGE_C R109, R21, R20, R109 ;  /* 0x00000014156d723e */ /* 0x000fe4000480706d */
[----:B------:R-:W-:Y:S02]  /*85f0*/  F2FP.SATFINITE.E4M3.F32.PACK_AB_MERGE_C R110, R25, R24, R112 ;  /* 0x00000018196e723e */ /* 0x000fe40004807070 */
[----:B------:R-:W-:Y:S02]  /*8600*/  F2FP.SATFINITE.E4M3.F32.PACK_AB_MERGE_C R111, R29, R28, R114 ;  /* 0x0000001c1d6f723e */ /* 0x000fe40004807072 */
[----:B------:R-:W-:Y:S02]  /*8610*/  LEA R112, R95, UR43, 0x3 ;  /* 0x0000002b5f707c11 */ /* 0x000fe4000f8e18ff */
[----:B------:R-:W-:Y:S01]  /*8620*/  @P6 SHF.L.U32 R113, R94, 0x1f, RZ ;  /* 0x0000001f5e716819 */ /* 0x000fe200000006ff */
[----:B------:R1:W-:Y:S01]  /*8630*/  STS.128 [R100+0x4400], R108 ;  /* 0x0044006c64007388 */ /* 0x0003e20000000c00 */
[----:B------:R-:W-:Y:S01]  /*8640*/  @!PT LDS RZ, [RZ] ;  /* 0x00000000fffff984 */ /* 0x000fe20000000800 */
[----:B------:R-:W-:Y:S01]  /*8650*/  @!PT LDS RZ, [RZ] ;  /* 0x00000000fffff984 */ /* 0x000fe20000000800 */
[----:B------:R-:W-:Y:S01]  /*8660*/  @!PT LDS RZ, [RZ] ;  /* 0x00000000fffff984 */ /* 0x000fe20000000800 */
[----:B------:R-:W-:Y:S01]  /*8670*/  @!PT LDS RZ, [RZ] ;  /* 0x00000000fffff984 */ /* 0x000fe20000000800 */
[----:B------:R2:W-:Y:S07]  /*8680*/  MEMBAR.ALL.CTA ;  /* 0x0000000000007992 */ /* 0x0005ee0000008000 */
[----:B--2---:R-:W2:Y:S02]  /*8690*/  FENCE.VIEW.ASYNC.S ;  /* 0x00000000000073c6 */ /* 0x004ea40000000000 */
[----:B--2---:R-:W-:Y:S06]  /*86a0*/  BAR.SYNC.DEFER_BLOCKING 0x1, 0x80 ;  /* 0x0042000000007b1d */ /* 0x004fec0000010000 */
[----:B------:R-:W-:Y:S05]  /*86b0*/  @P0 BRA `(.L_x_147) ;  /* 0x0000000000380947 */ /* 0x000fea0003800000 */
[----:B------:R-:W-:Y:S01]  /*86c0*/  UIADD3 UR4, UPT, UPT, UR43, 0x4400, URZ ;  /* 0x000044002b047890 */ /* 0x000fe2000fffe0ff */
[----:B------:R-:W-:Y:S01]  /*86d0*/  UMOV UR51, UR36 ;  /* 0x0000002400337c82 */ /* 0x000fe20008000000 */
[----:B------:R-:W-:Y:S02]  /*86e0*/  UIADD3 UR9, UPT, UPT, UR49, 0x80, URZ ;  /* 0x0000008031097890 */ /* 0x000fe4000fffe0ff */
[----:B------:R-:W-:Y:S02]  /*86f0*/  UIADD3 UR8, UPT, UPT, UR43, 0x4c00, URZ ;  /* 0x00004c002b087890 */ /* 0x000fe4000fffe0ff */
[----:B------:R-:W-:Y:S01]  /*8700*/  MOV R98, UR4 ;  /* 0x0000000400627c02 */ /* 0x000fe20008000f00 */
[----:B------:R-:W-:Y:S01]  /*8710*/  UIADD3 UR4, UP0, UPT, UR60, 0x680, URZ ;  /* 0x000006803c047890 */ /* 0x000fe2000ff1e0ff */
[----:B------:R-:W-:Y:S02]  /*8720*/  UMOV UR10, UR50 ;  /* 0x00000032000a7c82 */ /* 0x000fe40008000000 */
[----:B------:R-:W-:Y:S01]  /*8730*/  R2UR UR48, R98 ;  /* 0x00000000623072ca */ /* 0x000fe200000e0000 */
[----:B------:R-:W-:Y:S01]  /*8740*/  UIADD3.X UR5, UPT, UPT, URZ, UR61, URZ, UP0, !UPT ;  /* 0x0000003dff057290 */ /* 0x000fe200087fe4ff */
[----:B------:R-:W-:Y:S11]  /*8750*/  UMOV UR11, UR36 ;  /* 0x00000024000b7c82 */ /* 0x000ff60008000000 */
[----:B------:R2:W-:Y:S01]  /*8760*/  UTMASTG.3D [UR48], [UR4] ;  /* 0x00000030040073b5 */ /* 0x0005e20008010000 */
[----:B------:R2:W-:Y:S01]  /*8770*/  UTMASTG.3D [UR8], [UR4] ;  /* 0x00000008040073b5 */ /* 0x0005e20008010000 */
[----:B------:R0:W-:Y:S01]  /*8780*/  UTMACMDFLUSH ;  /* 0x00000000000079b7 */ /* 0x0001e20000000000 */
[----:B--2---:R-:W-:Y:S04]  /*8790*/  DEPBAR.LE SB0, 0x1 ;  /* 0x000080400000791a */ /* 0x004fe80000000000 */
.L_x_147:
[----:B------:R-:W-:Y:S05]  /*87a0*/  BSYNC.RECONVERGENT B0 ;  /* 0x0000000000007941 */ /* 0x000fea0003800200 */
.L_x_146:
[----:B------:R-:W-:Y:S06]  /*87b0*/  BAR.SYNC.DEFER_BLOCKING 0x1, 0x80 ;  /* 0x0042000000007b1d */ /* 0x000fec0000010000 */
[----:B------:R-:W2:Y:S01]  /*87c0*/  @P6 SYNCS.PHASECHK.TRANS64.TRYWAIT P0, [R112+URZ+0x210], R113 ;  /* 0x00021071700065a7 */ /* 0x000ea200080011ff */
[----:B------:R-:W-:Y:S01]  /*87d0*/  BSSY B1, `(.L_x_148) ;  /* 0x0000020000017945 */ /* 0x000fe20003800000 */
[----:B--2---:R-:W-:Y:S03]  /*87e0*/  @P6 SEL R71, RZ, 0x1, !P0 ;  /* 0x00000001ff476807 */ /* 0x004fe60004000000 */
[----:B------:R-:W-:Y:S05]  /*87f0*/  @!P6 BRA `(.L_x_149) ;  /* 0x000000000074e947 */ /* 0x000fea0003800000 */
[----:B------:R-:W-:Y:S01]  /*8800*/  ISETP.NE.AND P1, PT, R101, RZ, PT ;  /* 0x000000ff6500720c */ /* 0x000fe20003f25270 */
[----:B------:R-:W2:Y:S01]  /*8810*/  S2R R0, SR_CgaCtaId ;  /* 0x0000000000007919 */ /* 0x000ea20000008800 */
[----:B------:R-:W-:Y:S01]  /*8820*/  ISETP.NE.AND P0, PT, R71, RZ, PT ;  /* 0x000000ff4700720c */ /* 0x000fe20003f05270 */
[----:B------:R-:W-:Y:S10]  /*8830*/  BSSY B0, `(.L_x_150) ;  /* 0x0000008000007945 */ /* 0x000ff40003800000 */
[----:B------:R-:W-:Y:S05]  /*8840*/  @P1 IMAD R2, R95, 0x1000, R88 ;  /* 0x000010005f021824 */ /* 0x000fea00078e0258 */
[----:B------:R-:W-:Y:S05]  /*8850*/  @P1 IADD3 R3, PT, PT, R2, UR43, RZ ;  /* 0x0000002b02031c10 */ /* 0x000fea000fffe0ff */
[----:B------:R-:W-:Y:S01]  /*8860*/  @P1 IMAD.IADD R4, R3, 0x1, R102 ;  /* 0x0000000103041824 */ /* 0x000fe200078e0266 */
[----:B------:R-:W-:Y:S06]  /*8870*/  @P0 BRA `(.L_x_151) ;  /* 0x00000000000c0947 */ /* 0x000fec0003800000 */
[----:B------:R-:W-:Y:S04]  /*8880*/  SHF.L.U32 R3, R94, 0x1f, RZ ;  /* 0x0000001f5e037819 */ /* 0x000fe800000006ff */
[----:B------:R-:W3:Y:S02]  /*8890*/  SYNCS.PHASECHK.TRANS64.TRYWAIT P0, [R112+URZ+0x210], R3 ;  /* 0x00021003700075a7 */ /* 0x000ee400080011ff */
[----:B---3--:R-:W-:Y:S05]  /*88a0*/  @!P0 BRA `(.L_x_152) ;  /* 0x0000003c00ec8947 */ /* 0x008fea0003800000 */
.L_x_151:
[----:B------:R-:W-:Y:S05]  /*88b0*/  BSYNC B0 ;  /* 0x0000000000007941 */ /* 0x000fea0003800000 */
.L_x_150:
[----:B------:R-:W-:Y:S01]  /*88c0*/  ISETP.NE.AND P0, PT, R101, RZ, PT ;  /* 0x000000ff6500720c */ /* 0x000fe20003f05270 */
[----:B---3--:R-:W-:Y:S02]  /*88d0*/  VIADD R3, R112, 0x230 ;  /* 0x0000023070037836 */ /* 0x008fe40000000000 */
[----:B------:R-:W-:Y:S03]  /*88e0*/  VIADD R95, R95, 0x1 ;  /* 0x000000015f5f7836 */ /* 0x000fe60000000000 */
[----:B--2---:R-:W-:Y:S07]  /*88f0*/  PRMT R0, R0, 0x654, R3 ;  /* 0x0000065400007816 */ /* 0x004fee0000000003 */
[----:B------:R2:W3:Y:S04]  /*8900*/  @P0 LDS.128 R72, [R2+UR43+0x400] ;  /* 0x0004002b02480984 */ /* 0x0004e80008000c00 */
[----:B------:R2:W4:Y:S01]  /*8910*/  @P0 LDS.128 R76, [R4+0x400] ;  /* 0x00040000044c0984 */ /* 0x0005220000000c00 */
        /* <DEDUP_REMOVED lines=11> */
.L_x_149:
[----:B------:R-:W-:Y:S05]  /*89d0*/  BSYNC B1 ;  /* 0x0000000000017941 */ /* 0x000fea0003800000 */
.L_x_148:
[----:B--2---:R-:W-:Y:S05]  /*89e0*/  VIADD R0, R39, 0x20 ;  /* 0x0000002027007836 */ /* 0x004fea0000000000 */
[----:B------:R-:W-:Y:S04]  /*89f0*/  SHF.R.U32.HI R0, RZ, 0x15, R0 ;  /* 0x00000015ff007819 */ /* 0x000fe80000011600 */
[----:B------:R-:W-:Y:S11]  /*8a00*/  LOP3.LUT P0, RZ, R0, 0x3, R91, 0x48, !PT ;  /* 0x0000000300ff7812 */ /* 0x000ff6000780485b */
[----:B------:R-:W-:Y:S02]  /*8a10*/  @!UPT UIADD3 URZ, UPT, UPT, URZ, URZ, URZ ;  /* 0x000000fffffff290 */ /* 0x000fe4000fffe0ff */
[----:B------:R-:W-:Y:S05]  /*8a20*/  @!P0 BRA `(.L_x_153) ;  /* 0x0000000000408947 */ /* 0x000fea0003800000 */
[----:B------:R-:W2:Y:S01]  /*8a30*/  LDCU.64 UR8, c[0x4][0x78] ;  /* 0x01000f00ff0877ac */ /* 0x000ea20008000a00 */
[----:B------:R-:W-:Y:S01]  /*8a40*/  MOV R3, 0x0 ;  /* 0x0000000000037802 */ /* 0x000fe20000000f00 */
[----:B------:R-:W-:Y:S02]  /*8a50*/  HFMA2 R12, -RZ, RZ, 0, 5.9604644775390625e-08 ;  /* 0x00000001ff0c7431 */ /* 0x000fe400000001ff */
[----:B------:R-:W-:Y:S02]  /*8a60*/  IMAD.MOV.U32 R8, RZ, RZ, 0x192 ;  /* 0x00000192ff087424 */ /* 0x000fe400078e00ff */
[----:B------:R-:W-:Y:S01]  /*8a70*/  IMAD.MOV.U32 R13, RZ, RZ, RZ ;  /* 0x000000ffff0d7224 */ /* 0x000fe200078e00ff */
[----:B------:R-:W5:Y:S01]  /*8a80*/  LDCU.64 UR6, c[0x4][0x80] ;  /* 0x01001000ff0677ac */ /* 0x000f620008000a00 */
[----:B------:R-:W1:Y:S01]  /*8a90*/  LDC.64 R2, c[0x4][R3] ;  /* 0x0100000003027b82 */ /* 0x000e620000000a00 */
[----:B------:R-:W3:Y:S01]  /*8aa0*/  LDCU.64 UR4, c[0x4][0x18] ;  /* 0x01000300ff0477ac */ /* 0x000ee20008000a00 */
[----:B--2---:R-:W-:Y:S01]  /*8ab0*/  MOV R5, UR9 ;  /* 0x0000000900057c02 */ /* 0x004fe20008000f00 */
[----:B------:R-:W-:Y:S01]  /*8ac0*/  IMAD.U32 R4, RZ, RZ, UR8 ;  /* 0x00000008ff047e24 */ /* 0x000fe2000f8e00ff */
[----:B-----5:R-:W-:Y:S01]  /*8ad0*/  MOV R7, UR7 ;  /* 0x0000000700077c02 */ /* 0x020fe20008000f00 */
[----:B------:R-:W-:Y:S01]  /*8ae0*/  IMAD.U32 R6, RZ, RZ, UR6 ;  /* 0x00000006ff067e24 */ /* 0x000fe2000f8e00ff */
[----:B---3--:R-:W-:Y:S01]  /*8af0*/  MOV R11, UR5 ;  /* 0x00000005000b7c02 */ /* 0x008fe20008000f00 */
[----:B------:R-:W-:Y:S02]  /*8b00*/  IMAD.U32 R10, RZ, RZ, UR4 ;  /* 0x00000004ff0a7e24 */ /* 0x000fe4000f8e00ff */
[----:B------:R-:W-:Y:S07]  /*8b10*/  LEPC R20, `(.L_x_153) ;  /* 0x000000001014794e */ /* 0x000fee0000000000 */
[----:B-1--4-:R-:W-:Y:S05]  /*8b20*/  CALL.ABS.NOINC R2 ;  /* 0x0000000002007343 */ /* 0x012fea0003c00000 */
.L_x_153:
[-C--:B---3--:R-:W-:Y:S01]  /*8b30*/  F2FP.F16.E4M3.UNPACK_B R42, R72.reuse ;  /* 0x00000048ff2a723e */ /* 0x088fe200020006ff */
        /* <DEDUP_REMOVED lines=13> */
[----:B------:R-:W-:Y:S01]  /*8c10*/  F2FP.F16.E4M3.UNPACK_B R54, R75 ;  /* 0x0000004bff36723e */ /* 0x000fe200020006ff */
[----:B------:R-:W2:Y:S01]  /*8c20*/  LDTM.x32 R4, tmem[UR4+0x20] ;  /* 0x00002004000479ee */ /* 0x000ea200082c0000 */
[----:B------:R-:W-:Y:S01]  /*8c30*/  HADD2.F32 R46, -RZ, R46.H1_H1 ;  /* 0x3000002eff2e7230 */ /* 0x000fe20000004100 */
[----:B----4-:R-:W-:Y:S01]  /*8c40*/  F2FP.F16.E4M3.UNPACK_B R58, R76 ;  /* 0x0000004cff3a723e */ /* 0x010fe200020006ff */
[--C-:B------:R-:W-:Y:S01]  /*8c50*/  HADD2.F32 R49, -RZ, R50.reuse.H0_H0 ;  /* 0x20000032ff317230 */ /* 0x100fe20000004100 */
[----:B------:R-:W-:Y:S01]  /*8c60*/  F2FP.F16.E4M3.UNPACK_B R62, R77 ;  /* 0x0000004dff3e723e */ /* 0x000fe200020006ff */
[----:B------:R-:W-:Y:S01]  /*8c70*/  HADD2.F32 R50, -RZ, R50.H1_H1 ;  /* 0x30000032ff327230 */ /* 0x000fe20000004100 */
[----:B------:R-:W-:Y:S01]  /*8c80*/  F2FP.F16.E4M3.UNPACK_B R66, R78 ;  /* 0x0000004eff42723e */ /* 0x000fe200020006ff */
[--C-:B------:R-:W-:Y:S01]  /*8c90*/  HADD2.F32 R53, -RZ, R54.reuse.H0_H0 ;  /* 0x20000036ff357230 */ /* 0x100fe20000004100 */
[----:B------:R-:W-:Y:S01]  /*8ca0*/  F2FP.F16.E4M3.UNPACK_B R70, R79 ;  /* 0x0000004fff46723e */ /* 0x000fe200020006ff */
[----:B------:R-:W-:Y:S01]  /*8cb0*/  HADD2.F32 R54, -RZ, R54.H1_H1 ;  /* 0x30000036ff367230 */ /* 0x000fe20000004100 */
[----:B------:R-:W-:Y:S01]  /*8cc0*/  F2FP.F16.E4M3.UNPACK_B R56, R75.H1 ;  /* 0x0000004bff38723e */ /* 0x000fe200030006ff */
[--C-:B------:R-:W-:Y:S01]  /*8cd0*/  HADD2.F32 R57, -RZ, R58.reuse.H0_H0 ;  /* 0x2000003aff397230 */ /* 0x100fe20000004100 */
[----:B------:R-:W-:Y:S01]  /*8ce0*/  F2FP.F16.E4M3.UNPACK_B R60, R76.H1 ;  /* 0x0000004cff3c723e */ /* 0x000fe200030006ff */
[----:B------:R-:W-:Y:S01]  /*8cf0*/  HADD2.F32 R58, -RZ, R58.H1_H1 ;  /* 0x3000003aff3a7230 */ /* 0x000fe20000004100 */
[----:B------:R-:W-:Y:S01]  /*8d00*/  F2FP.F16.E4M3.UNPACK_B R64, R77.H1 ;  /* 0x0000004dff40723e */ /* 0x000fe200030006ff */
[--C-:B------:R-:W-:Y:S01]  /*8d10*/  HADD2.F32 R61, -RZ, R62.reuse.H0_H0 ;  /* 0x2000003eff3d7230 */ /* 0x100fe20000004100 */
[----:B------:R-:W-:Y:S01]  /*8d20*/  F2FP.F16.E4M3.UNPACK_B R68, R78.H1 ;  /* 0x0000004eff44723e */ /* 0x000fe200030006ff */
[----:B------:R-:W-:Y:S01]  /*8d30*/  HADD2.F32 R62, -RZ, R62.H1_H1 ;  /* 0x3000003eff3e7230 */ /* 0x000fe20000004100 */
[----:B------:R-:W-:Y:S01]  /*8d40*/  ISETP.NE.AND P0, PT, R99, RZ, PT ;  /* 0x000000ff6300720c */ /* 0x000fe20003f05270 */
[--C-:B------:R-:W-:Y:S01]  /*8d50*/  HADD2.F32 R65, -RZ, R66.reuse.H0_H0 ;  /* 0x20000042ff417230 */ /* 0x100fe20000004100 */
[----:B------:R-:W-:Y:S01]  /*8d60*/  ISETP.NE.AND P6, PT, R103, RZ, PT ;  /* 0x000000ff6700720c */ /* 0x000fe20003fc5270 */
[----:B------:R-:W-:Y:S02]  /*8d70*/  HADD2.F32 R66, -RZ, R66.H1_H1 ;  /* 0x30000042ff427230 */ /* 0x000fe40000004100 */
[--C-:B------:R-:W-:Y:S02]  /*8d80*/  HADD2.F32 R69, -RZ, R70.reuse.H0_H0 ;  /* 0x20000046ff457230 */ /* 0x100fe40000004100 */
[C---:B--2---:R-:W-:Y:S01]  /*8d90*/  FMUL R0, R38.reuse, R4 ;  /* 0x0000000426007220 */ /* 0x044fe20000400000 */
        /* <DEDUP_REMOVED lines=20> */
[--C-:B------:R-:W-:Y:S02]  /*8ee0*/  HADD2.F32 R47, -RZ, R48.reuse.H0_H0 ;  /* 0x20000030ff2f7230 */ /* 0x100fe40000004100 */
[C---:B------:R-:W-:Y:S01]  /*8ef0*/  FMUL R6, R38.reuse, R10 ;  /* 0x0000000a26067220 */ /* 0x040fe20000400000 */
[C---:B------:R-:W-:Y:S01]  /*8f00*/  FFMA R3, R41.reuse, R42, R3 ;  /* 0x0000002a29037223 */ /* 0x040fe20000000003 */
[----:B------:R-:W-:Y:S02]  /*8f10*/  HADD2.F32 R48, -RZ, R48.H1_H1 ;  /* 0x30000030ff307230 */ /* 0x000fe40000004100 */
[C---:B------:R-:W-:Y:S01]  /*8f20*/  FFMA R7, R41.reuse, R44, R7 ;  /* 0x0000002c29077223 */ /* 0x040fe20000000007 */
[C---:B------:R-:W-:Y:S01]  /*8f30*/  FFMA R4, R41.reuse, R45, R4 ;  /* 0x0000002d29047223 */ /* 0x040fe20000000004 */
[C---:B------:R-:W-:Y:S01]  /*8f40*/  FFMA R5, R41.reuse, R46, R5 ;  /* 0x0000002e29057223 */ /* 0x040fe20000000005 */
[----:B------:R-:W-:Y:S01]  /*8f50*/  FFMA R6, R41, R47, R6 ;  /* 0x0000002f29067223 */ /* 0x000fe20000000006 */
[----:B------:R-:W-:Y:S01]  /*8f60*/  FMUL R11, R38, R11 ;  /* 0x0000000b260b7220 */ /* 0x000fe20000400000 */
[----:B------:R-:W-:Y:S01]  /*8f70*/  F2FP.F16.E4M3.UNPACK_B R40, R79.H1 ;  /* 0x0000004fff28723e */ /* 0x000fe200030006ff */
[--C-:B------:R-:W-:Y:S01]  /*8f80*/  HADD2.F32 R51, -RZ, R52.reuse.H0_H0 ;  /* 0x20000034ff337230 */ /* 0x100fe20000004100 */
[----:B-1----:R-:W-:Y:S01]  /*8f90*/  F2FP.SATFINITE.E4M3.F32.PACK_AB_MERGE_C R105, R7, R3, RZ ;  /* 0x000000030769723e */ /* 0x002fe200048070ff */
[C---:B------:R-:W-:Y:S01]  /*8fa0*/  FFMA R11, R41.reuse, R48, R11 ;  /* 0x00000030290b7223 */ /* 0x040fe2000000000b */
[C---:B------:R-:W-:Y:S01]  /*8fb0*/  FFMA R8, R41.reuse, R49, R8 ;  /* 0x0000003129087223 */ /* 0x040fe20000000008 */
[----:B------:R-:W-:Y:S01]  /*8fc0*/  FFMA R9, R41, R50, R9 ;  /* 0x0000003229097223 */ /* 0x000fe20000000009 */
[----:B------:R-:W-:Y:S01]  /*8fd0*/  F2FP.SATFINITE.E4M3.F32.PACK_AB_MERGE_C R104, R2, R0, R105 ;  /* 0x000000000268723e */ /* 0x000fe20004807069 */
[----:B------:R-:W-:Y:S01]  /*8fe0*/  HADD2.F32 R52, -RZ, R52.H1_H1 ;  /* 0x30000034ff347230 */ /* 0x000fe20000004100 */
[----:B------:R-:W-:Y:S01]  /*8ff0*/  F2FP.SATFINITE.E4M3.F32.PACK_AB_MERGE_C R106, R11, R6, RZ ;  /* 0x000000060b6a723e */ /* 0x000fe200048070ff */
[C---:B------:R-:W-:Y:S01]  /*9000*/  FMUL R10, R38.reuse, R14 ;  /* 0x0000000e260a7220 */ /* 0x040fe20000400000 */
[C---:B------:R-:W-:Y:S01]  /*9010*/  FMUL R15, R38.reuse, R15 ;  /* 0x0000000f260f7220 */ /* 0x040fe20000400000 */
[--C-:B------:R-:W-:Y:S01]  /*9020*/  HADD2.F32 R55, -RZ, R56.reuse.H0_H0 ;  /* 0x20000038ff377230 */ /* 0x100fe20000004100 */
[----:B------:R-:W-:Y:S01]  /*9030*/  F2FP.SATFINITE.E4M3.F32.PACK_AB_MERGE_C R105, R5, R4, R106 ;  /* 0x000000040569723e */ /* 0x000fe2000480706a */
[C---:B------:R-:W-:Y:S01]  /*9040*/  FFMA R10, R41.reuse, R51, R10 ;  /* 0x00000033290a7223 */ /* 0x040fe2000000000a */
[C---:B------:R-:W-:Y:S01]  /*9050*/  FFMA R15, R41.reuse, R52, R15 ;  /* 0x00000034290f7223 */ /* 0x040fe2000000000f */
[C---:B------:R-:W-:Y:S01]  /*9060*/  FFMA R12, R41.reuse, R53, R12 ;  /* 0x00000035290c7223 */ /* 0x040fe2000000000c */
[C---:B------:R-:W-:Y:S01]  /*9070*/  FFMA R13, R41.reuse, R54, R13 ;  /* 0x00000036290d7223 */ /* 0x040fe2000000000d */
[----:B------:R-:W-:Y:S02]  /*9080*/  HADD2.F32 R56, -RZ, R56.H1_H1 ;  /* 0x30000038ff387230 */ /* 0x000fe40000004100 */
[C---:B------:R-:W-:Y:S01]  /*9090*/  FMUL R14, R38.reuse, R18 ;  /* 0x00000012260e7220 */ /* 0x040fe20000400000 */
[C---:B------:R-:W-:Y:S01]  /*90a0*/  FMUL R19, R38.reuse, R19 ;  /* 0x0000001326137220 */ /* 0x040fe20000400000 */
[--C-:B------:R-:W-:Y:S02]  /*90b0*/  HADD2.F32 R59, -RZ, R60.reuse.H0_H0 ;  /* 0x2000003cff3b7230 */ /* 0x100fe40000004100 */
[C---:B------:R-:W-:Y:S01]  /*90c0*/  FMUL R18, R38.reuse, R22 ;  /* 0x0000001626127220 */ /* 0x040fe20000400000 */
[C---:B------:R-:W-:Y:S01]  /*90d0*/  FFMA R14, R41.reuse, R55, R14 ;  /* 0x00000037290e7223 */ /* 0x040fe2000000000e */
[----:B------:R-:W-:Y:S02]  /*90e0*/  HADD2.F32 R60, -RZ, R60.H1_H1 ;  /* 0x3000003cff3c7230 */ /* 0x000fe40000004100 */
        /* <DEDUP_REMOVED lines=8> */
[C---:B------:R-:W-:Y:S01]  /*9170*/  FFMA R23, R41.reuse, R60, R23 ;  /* 0x0000003c29177223 */ /* 0x040fe20000000017 */
[C---:B------:R-:W-:Y:S01]  /*9180*/  FMUL R27, R38.reuse, R27 ;  /* 0x0000001b261b7220 */ /* 0x040fe20000400000 */
[C---:B------:R-:W-:Y:S01]  /*9190*/  FFMA R20, R41.reuse, R61, R20 ;  /* 0x0000003d29147223 */ /* 0x040fe20000000014 */
[C---:B------:R-:W-:Y:S01]  /*91a0*/  FFMA R21, R41.reuse, R62, R21 ;  /* 0x0000003e29157223 */ /* 0x040fe20000000015 */
[--C-:B------:R-:W-:Y:S02]  /*91b0*/  HADD2.F32 R67, -RZ, R68.reuse.H0_H0 ;  /* 0x20000044ff437230 */ /* 0x100fe40000004100 */
[----:B------:R-:W-:Y:S01]  /*91c0*/  FFMA R22, R41, R63, R22 ;  /* 0x0000003f29167223 */ /* 0x000fe20000000016 */
[----:B------:R-:W-:Y:S02]  /*91d0*/  HADD2.F32 R68, -RZ, R68.H1_H1 ;  /* 0x30000044ff447230 */ /* 0x000fe40000004100 */
[C---:B------:R-:W-:Y:S01]  /*91e0*/  FMUL R26, R38.reuse, R30 ;  /* 0x0000001e261a7220 */ /* 0x040fe20000400000 */
[----:B------:R-:W-:Y:S01]  /*91f0*/  F2FP.SATFINITE.E4M3.F32.PACK_AB_MERGE_C R107, R15, R10, RZ ;  /* 0x0000000a0f6b723e */ /* 0x000fe200048070ff */
        /* <DEDUP_REMOVED lines=8> */
[----:B------:R-:W-:Y:S01]  /*9280*/  F2FP.SATFINITE.E4M3.F32.PACK_AB_MERGE_C R106, R9, R8, R107 ;  /* 0x00000008096a723e */ /* 0x000fe2000480706b */
        /* <DEDUP_REMOVED lines=28> */
[----:B------:R-:W-:Y:S02]  /*9450*/  UIADD3 UR4, UP0, UPT, UR60, 0x680, URZ ;  /* 0x000006803c047890 */ /* 0x000fe4000ff1e0ff */
[----:B------:R-:W-:Y:S02]  /*9460*/  UIADD3 UR13, UPT, UPT, UR49, 0x20, URZ ;  /* 0x00000020310d7890 */ /* 0x000fe4000fffe0ff */
[----:B------:R-:W-:Y:S02]  /*9470*/  UIADD3 UR12, UPT, UPT, UR43, 0x5400, URZ ;  /* 0x000054002b0c7890 */ /* 0x000fe4000fffe0ff */
[----:B------:R-:W-:Y:S01]  /*9480*/  UIADD3.X UR5, UPT, UPT, URZ, UR61, URZ, UP0, !UPT ;  /* 0x0000003dff057290 */ /* 0x000fe200087fe4ff */
[----:B------:R-:W-:Y:S01]  /*9490*/  UMOV UR14, UR50 ;  /* 0x00000032000e7c82 */ /* 0x000fe20008000000 */
[----:B------:R-:W-:Y:S01]  /*94a0*/  UMOV UR15, UR36 ;  /* 0x00000024000f7c82 */ /* 0x000fe20008000000 */
[----:B------:R-:W-:Y:S02]  /*94b0*/  UIADD3 UR9, UPT, UPT, UR49, 0xa0, URZ ;  /* 0x000000a031097890 */ /* 0x000fe4000fffe0ff */
[----:B------:R-:W-:Y:S01]  /*94c0*/  UIADD3 UR8, UPT, UPT, UR43, 0x5c00, URZ ;  /* 0x00005c002b087890 */ /* 0x000fe2000fffe0ff */
[----:B------:R-:W-:Y:S03]  /*94d0*/  UMOV UR10, UR50 ;  /* 0x00000032000a7c82 */ /* 0x000fe60008000000 */
[----:B------:R2:W-:Y:S01]  /*94e0*/  UTMASTG.3D [UR12], [UR4] ;  /* 0x0000000c040073b5 */ /* 0x0005e20008010000 */
[----:B------:R-:W-:Y:S04]  /*94f0*/  UMOV UR11, UR36 ;  /* 0x00000024000b7c82 */ /* 0x000fe80008000000 */
[----:B------:R2:W-:Y:S01]  /*9500*/  UTMASTG.3D [UR8], [UR4] ;  /* 0x00000008040073b5 */ /* 0x0005e20008010000 */
[----:B------:R0:W-:Y:S01]  /*9510*/  UTMACMDFLUSH ;  /* 0x00000000000079b7 */ /* 0x0001e20000000000 */
[----:B--2---:R-:W-:Y:S04]  /*9520*/  DEPBAR.LE SB0, 0x1 ;  /* 0x000080400000791a */ /* 0x004fe80000000000 */
.L_x_155:
[----:B------:R-:W-:Y:S05]  /*9530*/  BSYNC.RECONVERGENT B0 ;  /* 0x0000000000007941 */ /* 0x000fea0003800200 */
.L_x_154:
        /* <DEDUP_REMOVED lines=16> */
.L_x_159:
[----:B------:R-:W-:Y:S05]  /*9640*/  BSYNC B0 ;  /* 0x0000000000007941 */ /* 0x000fea0003800000 */
.L_x_158:
        /* <DEDUP_REMOVED lines=17> */
.L_x_157:
[----:B------:R-:W-:Y:S05]  /*9760*/  BSYNC B1 ;  /* 0x0000000000017941 */ /* 0x000fea0003800000 */
.L_x_156:
        /* <DEDUP_REMOVED lines=21> */
.L_x_161:
        /* <DEDUP_REMOVED lines=17> */
[----:B------:R-:W-:Y:S01]  /*99d0*/  ISETP.NE.AND P6, PT, R103, RZ, PT ;  /* 0x000000ff6700720c */ /* 0x000fe20003fc5270 */
[--C-:B------:R-:W-:Y:S01]  /*99e0*/  HADD2.F32 R49, -RZ, R50.reuse.H0_H0 ;  /* 0x20000032ff317230 */ /* 0x100fe20000004100 */
[----:B----4-:R-:W-:Y:S01]  /*99f0*/  F2FP.F16.E4M3.UNPACK_B R58, R76 ;  /* 0x0000004cff3a723e */ /* 0x010fe200020006ff */
[----:B------:R-:W-:Y:S01]  /*9a00*/  HADD2.F32 R50, -RZ, R50.H1_H1 ;  /* 0x30000032ff327230 */ /* 0x000fe20000004100 */
[----:B------:R-:W-:Y:S01]  /*9a10*/  F2FP.F16.E4M3.UNPACK_B R62, R77 ;  /* 0x0000004dff3e723e */ /* 0x000fe200020006ff */
[--C-:B------:R-:W-:Y:S01]  /*9a20*/  HADD2.F32 R53, -RZ, R54.reuse.H0_H0 ;  /* 0x20000036ff357230 */ /* 0x100fe20000004100 */
[----:B------:R-:W-:Y:S01]  /*9a30*/  F2FP.F16.E4M3.UNPACK_B R66, R78 ;  /* 0x0000004eff42723e */ /* 0x000fe200020006ff */
[----:B------:R-:W-:Y:S01]  /*9a40*/  HADD2.F32 R54, -RZ, R54.H1_H1 ;  /* 0x30000036ff367230 */ /* 0x000fe20000004100 */
[----:B------:R-:W-:Y:S01]  /*9a50*/  F2FP.F16.E4M3.UNPACK_B R70, R79 ;  /* 0x0000004fff46723e */ /* 0x000fe200020006ff */
[--C-:B------:R-:W-:Y:S01]  /*9a60*/  HADD2.F32 R57, -RZ, R58.reuse.H0_H0 ;  /* 0x2000003aff397230 */ /* 0x100fe20000004100 */
[----:B------:R-:W-:Y:S01]  /*9a70*/  F2FP.F16.E4M3.UNPACK_B R56, R75.H1 ;  /* 0x0000004bff38723e */ /* 0x000fe200030006ff */
[----:B------:R-:W-:Y:S01]  /*9a80*/  HADD2.F32 R58, -RZ, R58.H1_H1 ;  /* 0x3000003aff3a7230 */ /* 0x000fe20000004100 */
[----:B------:R-:W-:Y:S01]  /*9a90*/  F2FP.F16.E4M3.UNPACK_B R60, R76.H1 ;  /* 0x0000004cff3c723e */ /* 0x000fe200030006ff */
[--C-:B------:R-:W-:Y:S01]  /*9aa0*/  HADD2.F32 R61, -RZ, R62.reuse.H0_H0 ;  /* 0x2000003eff3d7230 */ /* 0x100fe20000004100 */
[----:B------:R-:W-:Y:S01]  /*9ab0*/  F2FP.F16.E4M3.UNPACK_B R64, R77.H1 ;  /* 0x0000004dff40723e */ /* 0x000fe200030006ff */
[----:B------:R-:W-:Y:S01]  /*9ac0*/  HADD2.F32 R62, -RZ, R62.H1_H1 ;  /* 0x3000003eff3e7230 */ /* 0x000fe20000004100 */
[----:B------:R-:W-:Y:S01]  /*9ad0*/  F2FP.F16.E4M3.UNPACK_B R68, R78.H1 ;  /* 0x0000004eff44723e */ /* 0x000fe200030006ff */
        /* <DEDUP_REMOVED lines=36> */
[----:B------:R-:W-:Y:S01]  /*9d20*/  F2FP.SATFINITE.E4M3.F32.PACK_AB_MERGE_C R103, R7, R3, RZ ;  /* 0x000000030767723e */ /* 0x000fe200048070ff */
[C---:B------:R-:W-:Y:S01]  /*9d30*/  FFMA R11, R41.reuse, R48, R11 ;  /* 0x00000030290b7223 */ /* 0x040fe2000000000b */
[C---:B------:R-:W-:Y:S01]  /*9d40*/  FFMA R8, R41.reuse, R49, R8 ;  /* 0x0000003129087223 */ /* 0x040fe20000000008 */
[----:B------:R-:W-:Y:S01]  /*9d50*/  FFMA R9, R41, R50, R9 ;  /* 0x0000003229097223 */ /* 0x000fe20000000009 */
[----:B-1----:R-:W-:Y:S01]  /*9d60*/  F2FP.SATFINITE.E4M3.F32.PACK_AB_MERGE_C R104, R2, R0, R103 ;  /* 0x000000000268723e */ /* 0x002fe20004807067 */
        /* <DEDUP_REMOVED lines=44> */
[----:B------:R-:W-:Y:S01]  /*a030*/  FFMA R28, R41, R69, R28 ;  /* 0x00000045291c7223 */ /* 0x000fe2000000001c */
[----:B------:R-:W-:Y:S01]  /*a040*/  F2FP.SATFINITE.E4M3.F32.PACK_AB_MERGE_C R107, R19, R14, RZ ;  /* 0x0000000e136b723e */ /* 0x000fe200048070ff */
        /* <DEDUP_REMOVED lines=25> */
[----:B------:R-:W-:Y:S02]  /*a1e0*/  UIADD3 UR4, UPT, UPT, UR43, 0x4400, URZ ;  /* 0x000044002b047890 */ /* 0x000fe4000fffe0ff */
[----:B------:R-:W-:Y:S01]  /*a1f0*/  UIADD3 UR9, UPT, UPT, UR49, 0x40, URZ ;  /* 0x0000004031097890 */ /* 0x000fe2000fffe0ff */
[----:B------:R-:W-:Y:S01]  /*a200*/  UMOV UR10, UR50 ;  /* 0x00000032000a7c82 */ /* 0x000fe20008000000 */
[----:B------:R-:W-:Y:S02]  /*a210*/  UMOV UR11, UR36 ;  /* 0x00000024000b7c82 */ /* 0x000fe40008000000 */
[----:B------:R-:W-:Y:S01]  /*a220*/  MOV R98, UR4 ;  /* 0x0000000400627c02 */ /* 0x000fe20008000f00 */
[----:B------:R-:W-:Y:S02]  /*a230*/  UIADD3 UR4, UP0, UPT, UR60, 0x680, URZ ;  /* 0x000006803c047890 */ /* 0x000fe4000ff1e0ff */
[----:B------:R-:W-:Y:S01]  /*a240*/  UIADD3 UR13, UPT, UPT, UR49, 0xc0, URZ ;  /* 0x000000c0310d7890 */ /* 0x000fe2000fffe0ff */
[----:B------:R-:W-:Y:S01]  /*a250*/  R2UR UR8, R98 ;  /* 0x00000000620872ca */ /* 0x000fe200000e0000 */
[----:B------:R-:W-:Y:S02]  /*a260*/  UIADD3.X UR5, UPT, UPT, URZ, UR61, URZ, UP0, !UPT ;  /* 0x0000003dff057290 */ /* 0x000fe400087fe4ff */
[----:B------:R-:W-:Y:S01]  /*a270*/  UIADD3 UR12, UPT, UPT, UR43, 0x4c00, URZ ;  /* 0x00004c002b0c7890 */ /* 0x000fe2000fffe0ff */
[----:B------:R-:W-:Y:S01]  /*a280*/  UMOV UR14, UR50 ;  /* 0x00000032000e7c82 */ /* 0x000fe20008000000 */
[----:B------:R-:W-:Y:S08]  /*a290*/  UMOV UR15, UR36 ;  /* 0x00000024000f7c82 */ /* 0x000ff00008000000 */
[----:B------:R2:W-:Y:S01]  /*a2a0*/  UTMASTG.3D [UR8], [UR4] ;  /* 0x00000008040073b5 */ /* 0x0005e20008010000 */
[----:B------:R2:W-:Y:S01]  /*a2b0*/  UTMASTG.3D [UR12], [UR4] ;  /* 0x0000000c040073b5 */ /* 0x0005e20008010000 */
[----:B------:R0:W-:Y:S01]  /*a2c0*/  UTMACMDFLUSH ;  /* 0x00000000000079b7 */ /* 0x0001e20000000000 */
[----:B--2---:R-:W-:Y:S04]  /*a2d0*/  DEPBAR.LE SB0, 0x1 ;  /* 0x000080400000791a */ /* 0x004fe80000000000 */
.L_x_163:
[----:B------:R-:W-:Y:S05]  /*a2e0*/  BSYNC.RECONVERGENT B0 ;  /* 0x0000000000007941 */ /* 0x000fea0003800200 */
.L_x_162:
        /* <DEDUP_REMOVED lines=16> */
.L_x_167:
[----:B------:R-:W-:Y:S05]  /*a3f0*/  BSYNC B0 ;  /* 0x0000000000007941 */ /* 0x000fea0003800000 */
.L_x_166:
        /* <DEDUP_REMOVED lines=17> */
.L_x_165:
[----:B------:R-:W-:Y:S05]  /*a510*/  BSYNC B1 ;  /* 0x0000000000017941 */ /* 0x000fea0003800000 */
.L_x_164:
        /* <DEDUP_REMOVED lines=21> */
.L_x_169:
[----:B------:R-:W-:Y:S01]  /*a670*/  ISETP.NE.AND P0, PT, R99, RZ, PT ;  /* 0x000000ff6300720c */ /* 0x000fe20003f05270 */
[----:B------:R-:W-:Y:S05]  /*a680*/  WARPSYNC.ALL ;  /* 0x0000000000007948 */ /* 0x000fea0003800000 */
[----:B------:R-:W-:Y:S01]  /*a690*/  R2UR UR4, R39 ;  /* 0x00000000270472ca */ /* 0x000fe200000e0000 */
[----:B------:R-:W-:Y:S01]  /*a6a0*/  BSSY.RECONVERGENT B0, `(.L_x_170) ;  /* 0x000009f000007945 */ /* 0x000fe20003800200 */
[-C--:B---3--:R-:W-:Y:S02]  /*a6b0*/  F2FP.F16.E4M3.UNPACK_B R42, R72.reuse ;  /* 0x00000048ff2a723e */ /* 0x088fe400020006ff */
[----:B------:R-:W-:Y:S02]  /*a6c0*/  F2FP.F16.E4M3.UNPACK_B R72, R72.H1 ;  /* 0x00000048ff48723e */ /* 0x000fe400030006ff */
[-C--:B------:R-:W-:Y:S01]  /*a6d0*/  F2FP.F16.E4M3.UNPACK_B R46, R73.reuse ;  /* 0x00000049ff2e723e */ /* 0x080fe200020006ff */
[--C-:B------:R-:W-:Y:S01]  /*a6e0*/  HADD2.F32 R40, -RZ, R42.reuse.H0_H0 ;  /* 0x2000002aff287230 */ /* 0x100fe20000004100 */
[----:B------:R-:W-:Y:S01]  /*a6f0*/  F2FP.F16.E4M3.UNPACK_B R73, R73.H1 ;  /* 0x00000049ff49723e */ /* 0x000fe200030006ff */
[----:B------:R-:W-:Y:S01]  /*a700*/  HADD2.F32 R42, -RZ, R42.H1_H1 ;  /* 0x3000002aff2a7230 */ /* 0x000fe20000004100 */
[-C--:B------:R-:W-:Y:S01]  /*a710*/  F2FP.F16.E4M3.UNPACK_B R50, R74.reuse ;  /* 0x0000004aff32723e */ /* 0x080fe200020006ff */
[----:B------:R-:W-:Y:S01]  /*a720*/  HADD2.F32 R43, -RZ, R72.H0_H0 ;  /* 0x20000048ff2b7230 */ /* 0x000fe20000004100 */
[----:B------:R-:W-:Y:S01]  /*a730*/  F2FP.F16.E4M3.UNPACK_B R74, R74.H1 ;  /* 0x0000004aff4a723e */ /* 0x000fe200030006ff */
[----:B------:R-:W2:Y:S01]  /*a740*/  LDTM.x32 R4, tmem[UR4+0x60] ;  /* 0x00006004000479ee */ /* 0x000ea200082c0000 */
[----:B------:R-:W-:Y:S01]  /*a750*/  NOP ;  /* 0x0000000000007918 */ /* 0x000fe20000000000 */
[----:B------:R-:W-:Y:S01]  /*a760*/  IADD3 R92, PT, PT, R92, 0x2a0, RZ ;  /* 0x000002a05c5c7810 */ /* 0x000fe20007ffe0ff */
[--C-:B------:R-:W-:Y:S01]  /*a770*/  HADD2.F32 R45, -RZ, R46.reuse.H0_H0 ;  /* 0x2000002eff2d7230 */ /* 0x100fe20000004100 */
[----:B------:R-:W-:Y:S01]  /*a780*/  F2FP.F16.E4M3.UNPACK_B R54, R75 ;  /* 0x0000004bff36723e */ /* 0x000fe200020006ff */
[----:B------:R-:W-:Y:S01]  /*a790*/  HADD2.F32 R46, -RZ, R46.H1_H1 ;  /* 0x3000002eff2e7230 */ /* 0x000fe20000004100 */
[----:B------:R-:W-:Y:S01]  /*a7a0*/  LOP3.LUT R92, R92, 0xfefffff8, RZ, 0xc0, !PT ;  /* 0xfefffff85c5c7812 */ /* 0x000fe200078ec0ff */
[--C-:B------:R-:W-:Y:S01]  /*a7b0*/  HADD2.F32 R49, -RZ, R50.reuse.H0_H0 ;  /* 0x20000032ff317230 */ /* 0x100fe20000004100 */
[----:B----4-:R-:W-:Y:S01]  /*a7c0*/  F2FP.F16.E4M3.UNPACK_B R58, R76 ;  /* 0x0000004cff3a723e */ /* 0x010fe200020006ff */
[----:B------:R-:W-:Y:S01]  /*a7d0*/  HADD2.F32 R50, -RZ, R50.H1_H1 ;  /* 0x30000032ff327230 */ /* 0x000fe20000004100 */
[----:B--2---:R2:W-:Y:S01]  /*a7e0*/  SYNCS.ARRIVE.TRANS64.RED.A1T0 RZ, [R92+URZ], RZ ;  /* 0x000000ff5cff79a7 */ /* 0x0045e200081004ff */
[--C-:B------:R-:W-:Y:S01]  /*a7f0*/  HADD2.F32 R53, -RZ, R54.reuse.H0_H0 ;  /* 0x20000036ff357230 */ /* 0x100fe20000004100 */
[-C--:B------:R-:W-:Y:S01]  /*a800*/  F2FP.F16.E4M3.UNPACK_B R62, R77.reuse ;  /* 0x0000004dff3e723e */ /* 0x080fe200020006ff */
[----:B------:R-:W-:Y:S01]  /*a810*/  HADD2.F32 R54, -RZ, R54.H1_H1 ;  /* 0x30000036ff367230 */ /* 0x000fe20000004100 */
[----:B------:R-:W-:Y:S01]  /*a820*/  F2FP.F16.E4M3.UNPACK_B R77, R77.H1 ;  /* 0x0000004dff4d723e */ /* 0x000fe200030006ff */
        /* <DEDUP_REMOVED lines=8> */
[----:B------:R-:W-:Y:S02]  /*a8b0*/  HADD2.F32 R64, -RZ, R77.H1_H1 ;  /* 0x3000004dff407230 */ /* 0x000fe40000004100 */
[C---:B------:R-:W-:Y:S01]  /*a8c0*/  FMUL R4, R38.reuse, R4 ;  /* 0x0000000426047220 */ /* 0x040fe20000400000 */
        /* <DEDUP_REMOVED lines=13> */
[--C-:B------:R-:W-:Y:S02]  /*a9a0*/  HADD2.F32 R65, -RZ, R66.reuse.H0_H0 ;  /* 0x20000042ff417230 */ /* 0x100fe40000004100 */
[C---:B------:R-:W-:Y:S01]  /*a9b0*/  FMUL R24, R38.reuse, R28 ;  /* 0x0000001c26187220 */ /* 0x040fe20000400000 */
[----:B------:R-:W-:Y:S02]  /*a9c0*/  HADD2.F32 R66, -RZ, R66.H1_H1 ;  /* 0x30000042ff427230 */ /* 0x000fe40000004100 */
[C---:B------:R-:W-:Y:S01]  /*a9d0*/  FMUL R25, R38.reuse, R29 ;  /* 0x0000001d26197220 */ /* 0x040fe20000400000 */
[--C-:B------:R-:W-:Y:S02]  /*a9e0*/  HADD2.F32 R69, -RZ, R70.reuse.H0_H0 ;  /* 0x20000046ff457230 */ /* 0x100fe40000004100 */
[C---:B------:R-:W-:Y:S01]  /*a9f0*/  FMUL R28, R38.reuse, R32 ;  /* 0x00000020261c7220 */ /* 0x040fe20000400000 */
[----:B------:R-:W-:Y:S02]  /*aa00*/  HADD2.F32 R70, -RZ, R70.H1_H1 ;  /* 0x30000046ff467230 */ /* 0x000fe40000004100 */
[C---:B------:R-:W-:Y:S01]  /*aa10*/  FMUL R29, R38.reuse, R33 ;  /* 0x00000021261d7220 */ /* 0x040fe20000400000 */
        /* <DEDUP_REMOVED lines=11> */
[C---:B------:R-:W-:Y:S01]  /*aad0*/  FMUL R11, R38.reuse, R11 ;  /* 0x0000000b260b7220 */ /* 0x040fe20000400000 */
        /* <DEDUP_REMOVED lines=28> */
[----:B------:R-:W-:Y:S02]  /*aca0*/  HADD2.F32 R62, -RZ, R77.H0_H0 ;  /* 0x2000004dff3e7230 */ /* 0x000fe40000004100 */
[C---:B------:R-:W-:Y:S01]  /*acb0*/  FFMA R22, R41.reuse, R59, R22 ;  /* 0x0000003b29167223 */ /* 0x040fe20000000016 */
[C---:B------:R-:W-:Y:S01]  /*acc0*/  FMUL R3, R38.reuse, R26 ;  /* 0x0000001a26037220 */ /* 0x040fe20000400000 */
[C---:B------:R-:W-:Y:S01]  /*acd0*/  FFMA R23, R41.reuse, R60, R23 ;  /* 0x0000003c29177223 */ /* 0x040fe20000000017 */
[C---:B------:R-:W-:Y:S01]  /*ace0*/  FMUL R27, R38.reuse, R27 ;  /* 0x0000001b261b7220 */ /* 0x040fe20000400000 */
[C---:B------:R-:W-:Y:S01]  /*acf0*/  FFMA R0, R41.reuse, R61, R0 ;  /* 0x0000003d29007223 */ /* 0x040fe20000000000 */
[----:B------:R-:W-:Y:S01]  /*ad00*/  F2FP.F16.E4M3.UNPACK_B R79, R79.H1 ;  /* 0x0000004fff4f723e */ /* 0x000fe200030006ff */
        /* <DEDUP_REMOVED lines=32> */
[----:B------:R-:W-:Y:S03]  /*af10*/  IADD3 R36, PT, PT, R36, 0x1, RZ ;  /* 0x0000000124247810 */ /* 0x000fe60007ffe0ff */
[----:B------:R2:W-:Y:S01]  /*af20*/  STS.128 [R100+0x5400], R108 ;  /* 0x0054006c64007388 */ /* 0x0005e20000000c00 */
[----:B------:R-:W-:Y:S01]  /*af30*/  @!PT LDS RZ, [RZ] ;  /* 0x00000000fffff984 */ /* 0x000fe20000000800 */
[----:B------:R-:W-:Y:S01]  /*af40*/  @!PT LDS RZ, [RZ] ;  /* 0x00000000fffff984 */ /* 0x000fe20000000800 */
[----:B------:R-:W-:Y:S01]  /*af50*/  @!PT LDS RZ, [RZ] ;  /* 0x00000000fffff984 */ /* 0x000fe20000000800 */
[----:B------:R-:W-:Y:S01]  /*af60*/  @!PT LDS RZ, [RZ] ;  /* 0x00000000fffff984 */ /* 0x000fe20000000800 */
[----:B------:R1:W-:Y:S07]  /*af70*/  MEMBAR.ALL.CTA ;  /* 0x0000000000007992 */ /* 0x0003ee0000008000 */
[----:B-1----:R-:W1:Y:S02]  /*af80*/  FENCE.VIEW.ASYNC.S ;  /* 0x00000000000073c6 */ /* 0x002e640000000000 */
[----:B-1----:R-:W-:Y:S06]  /*af90*/  BAR.SYNC.DEFER_BLOCKING 0x1, 0x80 ;  /* 0x0042000000007b1d */ /* 0x002fec0000010000 */
        /* <DEDUP_REMOVED lines=14> */
[----:B-1----:R-:W-:Y:S04]  /*b080*/  DEPBAR.LE SB0, 0x1 ;  /* 0x000080400000791a */ /* 0x002fe80000000000 */
.L_x_171:
[----:B------:R-:W-:Y:S05]  /*b090*/  BSYNC.RECONVERGENT B0 ;  /* 0x0000000000007941 */ /* 0x000fea0003800200 */
.L_x_170:
[----:B------:R-:W-:Y:S01]  /*b0a0*/  BAR.SYNC.DEFER_BLOCKING 0x1, 0x80 ;  /* 0x0042000000007b1d */ /* 0x000fe20000010000 */
[----:B------:R-:W-:Y:S01]  /*b0b0*/  ISETP.NE.AND P0, PT, R93, 0x2, PT ;  /* 0x000000025d00780c */ /* 0x000fe20003f05270 */
[----:B------:R-:W-:Y:S01]  /*b0c0*/  UISETP.NE.AND UP0, UPT, UR44, URZ, UPT ;  /* 0x000000ff2c00728c */ /* 0x000fe2000bf05270 */
[----:B------:R-:W-:Y:S01]  /*b0d0*/  ISETP.NE.AND P1, PT, R36, 0x4, PT ;  /* 0x000000042400780c */ /* 0x000fe20003f25270 */
[----:B------:R-:W-:Y:S01]  /*b0e0*/  UIADD3 UR32, UPT, UPT, UR37, UR59, URZ ;  /* 0x0000003b25207290 */ /* 0x000fe2000fffe0ff */
[----:B------:R-:W-:Y:S01]  /*b0f0*/  SEL R3, RZ, 0x1, P0 ;  /* 0x00000001ff037807 */ /* 0x000fe20000000000 */
[----:B------:R-:W-:Y:S01]  /*b100*/  UIADD3 UR20, UPT, UPT, UR38, UR62, URZ ;  /* 0x0000003e26147290 */ /* 0x000fe2000fffe0ff */
[----:B------:R-:W-:Y:S02]  /*b110*/  SEL R0, RZ, 0x1, P1 ;  /* 0x00000001ff007807 */ /* 0x000fe40000800000 */
[----:B------:R-:W-:Y:S02]  /*b120*/  LOP3.LUT R96, R96, R3, RZ, 0x3c, !PT ;  /* 0x0000000360607212 */ /* 0x000fe400078e3cff */
[----:B------:R-:W-:Y:S02]  /*b130*/  LOP3.LUT R97, R97, R0, RZ, 0x3c, !PT ;  /* 0x0000000061617212 */ /* 0x000fe400078e3cff */
[----:B------:R-:W-:Y:S02]  /*b140*/  SEL R93, R93, RZ, P0 ;  /* 0x000000ff5d5d7207 */ /* 0x000fe40000000000 */
[----:B------:R-:W-:Y:S01]  /*b150*/  SEL R36, R36, RZ, P1 ;  /* 0x000000ff24247207 */ /* 0x000fe20000800000 */
[----:B------:R-:W-:Y:S01]  /*b160*/  UMOV UR36, UR58 ;  /* 0x0000003a00247c82 */ /* 0x000fe20008000000 */
[----:B------:R-:W-:Y:S05]  /*b170*/  BRA.U UP0, `(.L_x_172) ;  /* 0xffffffb900c47547 */ /* 0x000fea000b83ffff */
[----:B------:R-:W-:Y:S05]  /*b180*/  EXIT ;  /* 0x000000000000794d */ /* 0x000fea0003800000 */
.L_x_25:
[----:B--2---:R2:W3:Y:S02]  /*b190*/  SYNCS.PHASECHK.TRANS64.TRYWAIT P0, [R0+URZ+0x2d0], R3 ;  /* 0x0002d003000075a7 */ /* 0x0044e400080011ff */
[----:B---3--:R-:W-:Y:S05]  /*b1a0*/  @!P0 NANOSLEEP.SYNCS 0x989680 ;  /* 0x009896800000895d */ /* 0x008fea0003900000 */
[----:B------:R-:W3:Y:S02]  /*b1b0*/  @!P0 SYNCS.PHASECHK.TRANS64 P0, [R0+URZ+0x2d0], R3 ;  /* 0x0002d003000085a7 */ /* 0x000ee400080010ff */
[----:B---3--:R-:W-:Y:S05]  /*b1c0*/  @!P0 BRA `(.L_x_25) ;  /* 0xfffffffc00f08947 */ /* 0x008fea000383ffff */
[----:B------:R-:W-:Y:S05]  /*b1d0*/  BRA `(.L_x_173) ;  /* 0xffffff6c001c7947 */ /* 0x000fea000383ffff */
.L_x_28:
[----:B--2---:R-:W-:-:S07]  /*b1e0*/  MOV R0, UR33 ;  /* 0x0000002100007c02 */ /* 0x004fce0008000f00 */
.L_x_174:
[----:B--2---:R2:W3:Y:S02]  /*b1f0*/  SYNCS.PHASECHK.TRANS64.TRYWAIT P0, [R0+URZ+0x108], R3 ;  /* 0x00010803000075a7 */ /* 0x0044e400080011ff */
[----:B---3--:R-:W-:Y:S05]  /*b200*/  @!P0 NANOSLEEP.SYNCS 0x989680 ;  /* 0x009896800000895d */ /* 0x008fea0003900000 */
[----:B------:R-:W3:Y:S02]  /*b210*/  @!P0 SYNCS.PHASECHK.TRANS64 P0, [R0+URZ+0x108], R3 ;  /* 0x00010803000085a7 */ /* 0x000ee400080010ff */
[----:B---3--:R-:W-:Y:S05]  /*b220*/  @!P0 BRA `(.L_x_174) ;  /* 0xfffffffc00f08947 */ /* 0x008fea000383ffff */
[----:B------:R-:W-:Y:S05]  /*b230*/  BRA `(.L_x_27) ;  /* 0xffffff6c006c7947 */ /* 0x000fea000383ffff */
.L_x_35:
[----:B-1----:R-:W-:-:S07]  /*b240*/  MOV R0, UR17 ;  /* 0x0000001100007c02 */ /* 0x002fce0008000f00 */
.L_x_175:
[----:B-1----:R1:W2:Y:S02]  /*b250*/  SYNCS.PHASECHK.TRANS64.TRYWAIT P0, [R0+URZ+0x108], R3 ;  /* 0x00010803000075a7 */ /* 0x0022a400080011ff */
[----:B--2---:R-:W-:Y:S05]  /*b260*/  @!P0 NANOSLEEP.SYNCS 0x989680 ;  /* 0x009896800000895d */ /* 0x004fea0003900000 */
[----:B------:R-:W2:Y:S02]  /*b270*/  @!P0 SYNCS.PHASECHK.TRANS64 P0, [R0+URZ+0x108], R3 ;  /* 0x00010803000085a7 */ /* 0x000ea400080010ff */
[----:B--2---:R-:W-:Y:S05]  /*b280*/  @!P0 BRA `(.L_x_175) ;  /* 0xfffffffc00f08947 */ /* 0x004fea000383ffff */
[----:B------:R-:W-:Y:S05]  /*b290*/  BRA `(.L_x_34) ;  /* 0xffffff70002c7947 */ /* 0x000fea000383ffff */
.L_x_40:
[----:B-1----:R1:W2:Y:S02]  /*b2a0*/  SYNCS.PHASECHK.TRANS64.TRYWAIT P0, [R3+URZ+0x260], R0 ;  /* 0x00026000030075a7 */ /* 0x0022a400080011ff */
[----:B--2---:R-:W-:Y:S05]  /*b2b0*/  @!P0 NANOSLEEP.SYNCS 0x989680 ;  /* 0x009896800000895d */ /* 0x004fea0003900000 */
[----:B------:R-:W2:Y:S02]  /*b2c0*/  @!P0 SYNCS.PHASECHK.TRANS64 P0, [R3+URZ+0x260], R0 ;  /* 0x00026000030085a7 */ /* 0x000ea400080010ff */
[----:B--2---:R-:W-:Y:S05]  /*b2d0*/  @!P0 BRA `(.L_x_40) ;  /* 0xfffffffc00f08947 */ /* 0x004fea000383ffff */
[----:B------:R-:W-:Y:S05]  /*b2e0*/  BRA `(.L_x_176) ;  /* 0xffffff7000d07947 */ /* 0x000fea000383ffff */
.L_x_44:
[----:B-1----:R-:W-:-:S07]  /*b2f0*/  MOV R0, UR4 ;  /* 0x0000000400007c02 */ /* 0x002fce0008000f00 */
.L_x_177:
[----:B-1----:R1:W2:Y:S02]  /*b300*/  SYNCS.PHASECHK.TRANS64.TRYWAIT P0, [R0+URZ], R3 ;  /* 0x00000003000075a7 */ /* 0x0022a400080011ff */
[----:B--2---:R-:W-:Y:S05]  /*b310*/  @!P0 NANOSLEEP.SYNCS 0x989680 ;  /* 0x009896800000895d */ /* 0x004fea0003900000 */
[----:B------:R-:W2:Y:S02]  /*b320*/  @!P0 SYNCS.PHASECHK.TRANS64 P0, [R0+URZ], R3 ;  /* 0x00000003000085a7 */ /* 0x000ea400080010ff */
[----:B--2---:R-:W-:Y:S05]  /*b330*/  @!P0 BRA `(.L_x_177) ;  /* 0xfffffffc00f08947 */ /* 0x004fea000383ffff */
[----:B------:R-:W-:Y:S05]  /*b340*/  BRA `(.L_x_178) ;  /* 0xffffff7800747947 */ /* 0x000fea000383ffff */
.L_x_45:
[----:B------:R-:W-:-:S07]  /*b350*/  MOV R0, UR5 ;  /* 0x0000000500007c02 */ /* 0x000fce0008000f00 */
.L_x_179:
[----:B-1----:R1:W2:Y:S02]  /*b360*/  SYNCS.PHASECHK.TRANS64.TRYWAIT P0, [R0+URZ], R3 ;  /* 0x00000003000075a7 */ /* 0x0022a400080011ff */
[----:B--2---:R-:W-:Y:S05]  /*b370*/  @!P0 NANOSLEEP.SYNCS 0x989680 ;  /* 0x009896800000895d */ /* 0x004fea0003900000 */
[----:B------:R-:W2:Y:S02]  /*b380*/  @!P0 SYNCS.PHASECHK.TRANS64 P0, [R0+URZ], R3 ;  /* 0x00000003000085a7 */ /* 0x000ea400080010ff */
[----:B--2---:R-:W-:Y:S05]  /*b390*/  @!P0 BRA `(.L_x_179) ;  /* 0xfffffffc00f08947 */ /* 0x004fea000383ffff */
[----:B------:R-:W-:Y:S05]  /*b3a0*/  BRA `(.L_x_180) ;  /* 0xffffff7800807947 */ /* 0x000fea000383ffff */
.L_x_46:
[----:B------:R-:W-:-:S07]  /*b3b0*/  MOV R0, UR5 ;  /* 0x0000000500007c02 */ /* 0x000fce0008000f00 */
.L_x_181:
[----:B-1----:R1:W2:Y:S02]  /*b3c0*/  SYNCS.PHASECHK.TRANS64.TRYWAIT P0, [R0+URZ], R3 ;  /* 0x00000003000075a7 */ /* 0x0022a400080011ff */
[----:B--2---:R-:W-:Y:S05]  /*b3d0*/  @!P0 NANOSLEEP.SYNCS 0x989680 ;  /* 0x009896800000895d */ /* 0x004fea0003900000 */
[----:B------:R-:W2:Y:S02]  /*b3e0*/  @!P0 SYNCS.PHASECHK.TRANS64 P0, [R0+URZ], R3 ;  /* 0x00000003000085a7 */ /* 0x000ea400080010ff */
[----:B--2---:R-:W-:Y:S05]  /*b3f0*/  @!P0 BRA `(.L_x_181) ;  /* 0xfffffffc00f08947 */ /* 0x004fea000383ffff */
[----:B------:R-:W-:Y:S05]  /*b400*/  BRA `(.L_x_182) ;  /* 0xffffff78008c7947 */ /* 0x000fea000383ffff */
.L_x_47:
[----:B------:R-:W-:-:S07]  /*b410*/  MOV R0, UR5 ;  /* 0x0000000500007c02 */ /* 0x000fce0008000f00 */
.L_x_183:
[----:B-1----:R1:W2:Y:S02]  /*b420*/  SYNCS.PHASECHK.TRANS64.TRYWAIT P0, [R0+URZ], R3 ;  /* 0x00000003000075a7 */ /* 0x0022a400080011ff */
[----:B--2---:R-:W-:Y:S05]  /*b430*/  @!P0 NANOSLEEP.SYNCS 0x989680 ;  /* 0x009896800000895d */ /* 0x004fea0003900000 */
[----:B------:R-:W2:Y:S02]  /*b440*/  @!P0 SYNCS.PHASECHK.TRANS64 P0, [R0+URZ], R3 ;  /* 0x00000003000085a7 */ /* 0x000ea400080010ff */
[----:B--2---:R-:W-:Y:S05]  /*b450*/  @!P0 BRA `(.L_x_183) ;  /* 0xfffffffc00f08947 */ /* 0x004fea000383ffff */
[----:B------:R-:W-:Y:S05]  /*b460*/  BRA `(.L_x_184) ;  /* 0xffffff7800987947 */ /* 0x000fea000383ffff */
.L_x_48:
[----:B------:R-:W-:-:S07]  /*b470*/  MOV R0, UR5 ;  /* 0x0000000500007c02 */ /* 0x000fce0008000f00 */
.L_x_185:
[----:B-1----:R1:W2:Y:S02]  /*b480*/  SYNCS.PHASECHK.TRANS64.TRYWAIT P0, [R0+URZ], R3 ;  /* 0x00000003000075a7 */ /* 0x0022a400080011ff */
[----:B--2---:R-:W-:Y:S05]  /*b490*/  @!P0 NANOSLEEP.SYNCS 0x989680 ;  /* 0x009896800000895d */ /* 0x004fea0003900000 */
[----:B------:R-:W2:Y:S02]  /*b4a0*/  @!P0 SYNCS.PHASECHK.TRANS64 P0, [R0+URZ], R3 ;  /* 0x00000003000085a7 */ /* 0x000ea400080010ff */
[----:B--2---:R-:W-:Y:S05]  /*b4b0*/  @!P0 BRA `(.L_x_185) ;  /* 0xfffffffc00f08947 */ /* 0x004fea000383ffff */
[----:B------:R-:W-:Y:S05]  /*b4c0*/  BRA `(.L_x_186) ;  /* 0xffffff7800a47947 */ /* 0x000fea000383ffff */
.L_x_49:
[----:B------:R-:W-:-:S07]  /*b4d0*/  MOV R0, UR5 ;  /* 0x0000000500007c02 */ /* 0x000fce0008000f00 */
.L_x_187:
[----:B-1----:R1:W2:Y:S02]  /*b4e0*/  SYNCS.PHASECHK.TRANS64.TRYWAIT P0, [R0+URZ], R3 ;  /* 0x00000003000075a7 */ /* 0x0022a400080011ff */
[----:B--2---:R-:W-:Y:S05]  /*b4f0*/  @!P0 NANOSLEEP.SYNCS 0x989680 ;  /* 0x009896800000895d */ /* 0x004fea0003900000 */
[----:B------:R-:W2:Y:S02]  /*b500*/  @!P0 SYNCS.PHASECHK.TRANS64 P0, [R0+URZ], R3 ;  /* 0x00000003000085a7 */ /* 0x000ea400080010ff */
[----:B--2---:R-:W-:Y:S05]  /*b510*/  @!P0 BRA `(.L_x_187) ;  /* 0xfffffffc00f08947 */ /* 0x004fea000383ffff */
[----:B------:R-:W-:Y:S05]  /*b520*/  BRA `(.L_x_188) ;  /* 0xffffff7800b07947 */ /* 0x000fea000383ffff */
.L_x_50:
[----:B------:R-:W-:-:S07]  /*b530*/  MOV R0, UR5 ;  /* 0x0000000500007c02 */ /* 0x000fce0008000f00 */
.L_x_189:
[----:B-1----:R1:W2:Y:S02]  /*b540*/  SYNCS.PHASECHK.TRANS64.TRYWAIT P0, [R0+URZ], R3 ;  /* 0x00000003000075a7 */ /* 0x0022a400080011ff */
[----:B--2---:R-:W-:Y:S05]  /*b550*/  @!P0 NANOSLEEP.SYNCS 0x989680 ;  /* 0x009896800000895d */ /* 0x004fea0003900000 */
[----:B------:R-:W2:Y:S02]  /*b560*/  @!P0 SYNCS.PHASECHK.TRANS64 P0, [R0+URZ], R3 ;  /* 0x00000003000085a7 */ /* 0x000ea400080010ff */
[----:B--2---:R-:W-:Y:S05]  /*b570*/  @!P0 BRA `(.L_x_189) ;  /* 0xfffffffc00f08947 */ /* 0x004fea000383ffff */
[----:B------:R-:W-:Y:S05]  /*b580*/  BRA `(.L_x_190) ;  /* 0xffffff7800bc7947 */ /* 0x000fea000383ffff */
.L_x_51:
[----:B------:R-:W-:-:S07]  /*b590*/  MOV R0, UR5 ;  /* 0x0000000500007c02 */ /* 0x000fce0008000f00 */
.L_x_191:
[----:B-1----:R1:W2:Y:S02]  /*b5a0*/  SYNCS.PHASECHK.TRANS64.TRYWAIT P0, [R0+URZ], R3 ;  /* 0x00000003000075a7 */ /* 0x0022a400080011ff */
[----:B--2---:R-:W-:Y:S05]  /*b5b0*/  @!P0 NANOSLEEP.SYNCS 0x989680 ;  /* 0x009896800000895d */ /* 0x004fea0003900000 */
[----:B------:R-:W2:Y:S02]  /*b5c0*/  @!P0 SYNCS.PHASECHK.TRANS64 P0, [R0+URZ], R3 ;  /* 0x00000003000085a7 */ /* 0x000ea400080010ff */
[----:B--2---:R-:W-:Y:S05]  /*b5d0*/  @!P0 BRA `(.L_x_191) ;  /* 0xfffffffc00f08947 */ /* 0x004fea000383ffff */
[----:B------:R-:W-:Y:S05]  /*b5e0*/  BRA `(.L_x_192) ;  /* 0xffffff7800c87947 */ /* 0x000fea000383ffff */
.L_x_52:
[----:B------:R-:W-:-:S07]  /*b5f0*/  MOV R0, UR5 ;  /* 0x0000000500007c02 */ /* 0x000fce0008000f00 */
.L_x_193:
[----:B-1----:R1:W2:Y:S02]  /*b600*/  SYNCS.PHASECHK.TRANS64.TRYWAIT P0, [R0+URZ], R3 ;  /* 0x00000003000075a7 */ /* 0x0022a400080011ff */
[----:B--2---:R-:W-:Y:S05]  /*b610*/  @!P0 NANOSLEEP.SYNCS 0x989680 ;  /* 0x009896800000895d */ /* 0x004fea0003900000 */
[----:B------:R-:W2:Y:S02]  /*b620*/  @!P0 SYNCS.PHASECHK.TRANS64 P0, [R0+URZ], R3 ;  /* 0x00000003000085a7 */ /* 0x000ea400080010ff */
[----:B--2---:R-:W-:Y:S05]  /*b630*/  @!P0 BRA `(.L_x_193) ;  /* 0xfffffffc00f08947 */ /* 0x004fea000383ffff */
[----:B------:R-:W-:Y:S05]  /*b640*/  BRA `(.L_x_194) ;  /* 0xffffff7800d47947 */ /* 0x000fea000383ffff */
.L_x_53:
[----:B------:R-:W-:-:S07]  /*b650*/  MOV R0, UR5 ;  /* 0x0000000500007c02 */ /* 0x000fce0008000f00 */
.L_x_195:
[----:B-1----:R1:W2:Y:S02]  /*b660*/  SYNCS.PHASECHK.TRANS64.TRYWAIT P0, [R0+URZ], R3 ;  /* 0x00000003000075a7 */ /* 0x0022a400080011ff */
[----:B--2---:R-:W-:Y:S05]  /*b670*/  @!P0 NANOSLEEP.SYNCS 0x989680 ;  /* 0x009896800000895d */ /* 0x004fea0003900000 */
[----:B------:R-:W2:Y:S02]  /*b680*/  @!P0 SYNCS.PHASECHK.TRANS64 P0, [R0+URZ], R3 ;  /* 0x00000003000085a7 */ /* 0x000ea400080010ff */
[----:B--2---:R-:W-:Y:S05]  /*b690*/  @!P0 BRA `(.L_x_195) ;  /* 0xfffffffc00f08947 */ /* 0x004fea000383ffff */
[----:B------:R-:W-:Y:S05]  /*b6a0*/  BRA `(.L_x_196) ;  /* 0xffffff7800e07947 */ /* 0x000fea000383ffff */
.L_x_54:
[----:B------:R-:W-:-:S07]  /*b6b0*/  MOV R0, UR5 ;  /* 0x0000000500007c02 */ /* 0x000fce0008000f00 */
.L_x_197:
[----:B-1----:R1:W2:Y:S02]  /*b6c0*/  SYNCS.PHASECHK.TRANS64.TRYWAIT P0, [R0+URZ], R3 ;  /* 0x00000003000075a7 */ /* 0x0022a400080011ff */
[----:B--2---:R-:W-:Y:S05]  /*b6d0*/  @!P0 NANOSLEEP.SYNCS 0x989680 ;  /* 0x009896800000895d */ /* 0x004fea0003900000 */
[----:B------:R-:W2:Y:S02]  /*b6e0*/  @!P0 SYNCS.PHASECHK.TRANS64 P0, [R0+URZ], R3 ;  /* 0x00000003000085a7 */ /* 0x000ea400080010ff */
[----:B--2---:R-:W-:Y:S05]  /*b6f0*/  @!P0 BRA `(.L_x_197) ;  /* 0xfffffffc00f08947 */ /* 0x004fea000383ffff */
[----:B------:R-:W-:Y:S05]  /*b700*/  BRA `(.L_x_198) ;  /* 0xffffff7800ec7947 */ /* 0x000fea000383ffff */
.L_x_55:
[----:B------:R-:W-:-:S07]  /*b710*/  MOV R0, UR5 ;  /* 0x0000000500007c02 */ /* 0x000fce0008000f00 */
.L_x_199:
[----:B-1----:R1:W2:Y:S02]  /*b720*/  SYNCS.PHASECHK.TRANS64.TRYWAIT P0, [R0+URZ], R3 ;  /* 0x00000003000075a7 */ /* 0x0022a400080011ff */
[----:B--2---:R-:W-:Y:S05]  /*b730*/  @!P0 NANOSLEEP.SYNCS 0x989680 ;  /* 0x009896800000895d */ /* 0x004fea0003900000 */
[----:B------:R-:W2:Y:S02]  /*b740*/  @!P0 SYNCS.PHASECHK.TRANS64 P0, [R0+URZ], R3 ;  /* 0x00000003000085a7 */ /* 0x000ea400080010ff */
[----:B--2---:R-:W-:Y:S05]  /*b750*/  @!P0 BRA `(.L_x_199) ;  /* 0xfffffffc00f08947 */ /* 0x004fea000383ffff */
[----:B------:R-:W-:Y:S05]  /*b760*/  BRA `(.L_x_200) ;  /* 0xffffff7800f87947 */ /* 0x000fea000383ffff */
.L_x_56:
[----:B------:R-:W-:-:S07]  /*b770*/  MOV R0, UR5 ;  /* 0x0000000500007c02 */ /* 0x000fce0008000f00 */
.L_x_201:
[----:B-1----:R1:W2:Y:S02]  /*b780*/  SYNCS.PHASECHK.TRANS64.TRYWAIT P0, [R0+URZ], R3 ;  /* 0x00000003000075a7 */ /* 0x0022a400080011ff */
[----:B--2---:R-:W-:Y:S05]  /*b790*/  @!P0 NANOSLEEP.SYNCS 0x989680 ;  /* 0x009896800000895d */ /* 0x004fea0003900000 */
[----:B------:R-:W2:Y:S02]  /*b7a0*/  @!P0 SYNCS.PHASECHK.TRANS64 P0, [R0+URZ], R3 ;  /* 0x00000003000085a7 */ /* 0x000ea400080010ff */
[----:B--2---:R-:W-:Y:S05]  /*b7b0*/  @!P0 BRA `(.L_x_201) ;  /* 0xfffffffc00f08947 */ /* 0x004fea000383ffff */
[----:B------:R-:W-:Y:S05]  /*b7c0*/  BRA `(.L_x_202) ;  /* 0xffffff7c00047947 */ /* 0x000fea000383ffff */
.L_x_57:
[----:B------:R-:W-:-:S07]  /*b7d0*/  MOV R0, UR5 ;  /* 0x0000000500007c02 */ /* 0x000fce0008000f00 */
.L_x_203:
[----:B-1----:R1:W2:Y:S02]  /*b7e0*/  SYNCS.PHASECHK.TRANS64.TRYWAIT P0, [R0+URZ], R3 ;  /* 0x00000003000075a7 */ /* 0x0022a400080011ff */
[----:B--2---:R-:W-:Y:S05]  /*b7f0*/  @!P0 NANOSLEEP.SYNCS 0x989680 ;  /* 0x009896800000895d */ /* 0x004fea0003900000 */
[----:B------:R-:W2:Y:S02]  /*b800*/  @!P0 SYNCS.PHASECHK.TRANS64 P0, [R0+URZ], R3 ;  /* 0x00000003000085a7 */ /* 0x000ea400080010ff */
[----:B--2---:R-:W-:Y:S05]  /*b810*/  @!P0 BRA `(.L_x_203) ;  /* 0xfffffffc00f08947 */ /* 0x004fea000383ffff */
[----:B------:R-:W-:Y:S05]  /*b820*/  BRA `(.L_x_204) ;  /* 0xffffff7c00107947 */ /* 0x000fea000383ffff */
.L_x_58:
[----:B------:R-:W-:-:S07]  /*b830*/  MOV R0, UR5 ;  /* 0x0000000500007c02 */ /* 0x000fce0008000f00 */
.L_x_205:
[----:B-1----:R1:W2:Y:S02]  /*b840*/  SYNCS.PHASECHK.TRANS64.TRYWAIT P0, [R0+URZ], R3 ;  /* 0x00000003000075a7 */ /* 0x0022a400080011ff */
[----:B--2---:R-:W-:Y:S05]  /*b850*/  @!P0 NANOSLEEP.SYNCS 0x989680 ;  /* 0x009896800000895d */ /* 0x004fea0003900000 */
[----:B------:R-:W2:Y:S02]  /*b860*/  @!P0 SYNCS.PHASECHK.TRANS64 P0, [R0+URZ], R3 ;  /* 0x00000003000085a7 */ /* 0x000ea400080010ff */
[----:B--2---:R-:W-:Y:S05]  /*b870*/  @!P0 BRA `(.L_x_205) ;  /* 0xfffffffc00f08947 */ /* 0x004fea000383ffff */
[----:B------:R-:W-:Y:S05]  /*b880*/  BRA `(.L_x_206) ;  /* 0xffffff7c001c7947 */ /* 0x000fea000383ffff */
.L_x_59:
[----:B------:R-:W-:-:S07]  /*b890*/  MOV R0, UR5 ;  /* 0x0000000500007c02 */ /* 0x000fce0008000f00 */
.L_x_207:
[----:B-1----:R1:W2:Y:S02]  /*b8a0*/  SYNCS.PHASECHK.TRANS64.TRYWAIT P0, [R0+URZ], R3 ;  /* 0x00000003000075a7 */ /* 0x0022a400080011ff */
[----:B--2---:R-:W-:Y:S05]  /*b8b0*/  @!P0 NANOSLEEP.SYNCS 0x989680 ;  /* 0x009896800000895d */ /* 0x004fea0003900000 */
[----:B------:R-:W2:Y:S02]  /*b8c0*/  @!P0 SYNCS.PHASECHK.TRANS64 P0, [R0+URZ], R3 ;  /* 0x00000003000085a7 */ /* 0x000ea400080010ff */
[----:B--2---:R-:W-:Y:S05]  /*b8d0*/  @!P0 BRA `(.L_x_207) ;  /* 0xfffffffc00f08947 */ /* 0x004fea000383ffff */
[----:B------:R-:W-:Y:S05]  /*b8e0*/  BRA `(.L_x_208) ;  /* 0xffffff7c00287947 */ /* 0x000fea000383ffff */
.L_x_60:
[----:B------:R-:W-:-:S07]  /*b8f0*/  MOV R0, UR5 ;  /* 0x0000000500007c02 */ /* 0x000fce0008000f00 */
.L_x_209:
[----:B-1----:R1:W2:Y:S02]  /*b900*/  SYNCS.PHASECHK.TRANS64.TRYWAIT P0, [R0+URZ], R3 ;  /* 0x00000003000075a7 */ /* 0x0022a400080011ff */
[----:B--2---:R-:W-:Y:S05]  /*b910*/  @!P0 NANOSLEEP.SYNCS 0x989680 ;  /* 0x009896800000895d */ /* 0x004fea0003900000 */
[----:B------:R-:W2:Y:S02]  /*b920*/  @!P0 SYNCS.PHASECHK.TRANS64 P0, [R0+URZ], R3 ;  /* 0x00000003000085a7 */ /* 0x000ea400080010ff */
[----:B--2---:R-:W-:Y:S05]  /*b930*/  @!P0 BRA `(.L_x_209) ;  /* 0xfffffffc00f08947 */ /* 0x004fea000383ffff */
[----:B------:R-:W-:Y:S05]  /*b940*/  BRA `(.L_x_210) ;  /* 0xffffff7c00347947 */ /* 0x000fea000383ffff */
.L_x_61:
[----:B------:R-:W-:-:S07]  /*b950*/  MOV R0, UR5 ;  /* 0x0000000500007c02 */ /* 0x000fce0008000f00 */
.L_x_211:
[----:B-1----:R1:W2:Y:S02]  /*b960*/  SYNCS.PHASECHK.TRANS64.TRYWAIT P0, [R0+URZ], R3 ;  /* 0x00000003000075a7 */ /* 0x0022a400080011ff */
[----:B--2---:R-:W-:Y:S05]  /*b970*/  @!P0 NANOSLEEP.SYNCS 0x989680 ;  /* 0x009896800000895d */ /* 0x004fea0003900000 */
[----:B------:R-:W2:Y:S02]  /*b980*/  @!P0 SYNCS.PHASECHK.TRANS64 P0, [R0+URZ], R3 ;  /* 0x00000003000085a7 */ /* 0x000ea400080010ff */
[----:B--2---:R-:W-:Y:S05]  /*b990*/  @!P0 BRA `(.L_x_211) ;  /* 0xfffffffc00f08947 */ /* 0x004fea000383ffff */
[----:B------:R-:W-:Y:S05]  /*b9a0*/  BRA `(.L_x_212) ;  /* 0xffffff7c00407947 */ /* 0x000fea000383ffff */
.L_x_62:
[----:B------:R-:W-:-:S07]  /*b9b0*/  MOV R0, UR5 ;  /* 0x0000000500007c02 */ /* 0x000fce0008000f00 */
.L_x_213:
[----:B-1----:R1:W2:Y:S02]  /*b9c0*/  SYNCS.PHASECHK.TRANS64.TRYWAIT P0, [R0+URZ], R3 ;  /* 0x00000003000075a7 */ /* 0x0022a400080011ff */
[----:B--2---:R-:W-:Y:S05]  /*b9d0*/  @!P0 NANOSLEEP.SYNCS 0x989680 ;  /* 0x009896800000895d */ /* 0x004fea0003900000 */
[----:B------:R-:W2:Y:S02]  /*b9e0*/  @!P0 SYNCS.PHASECHK.TRANS64 P0, [R0+URZ], R3 ;  /* 0x00000003000085a7 */ /* 0x000ea400080010ff */
[----:B--2---:R-:W-:Y:S05]  /*b9f0*/  @!P0 BRA `(.L_x_213) ;  /* 0xfffffffc00f08947 */ /* 0x004fea000383ffff */
[----:B------:R-:W-:Y:S05]  /*ba00*/  BRA `(.L_x_214) ;  /* 0xffffff7c004c7947 */ /* 0x000fea000383ffff */
.L_x_63:
[----:B------:R-:W-:-:S07]  /*ba10*/  MOV R0, UR5 ;  /* 0x0000000500007c02 */ /* 0x000fce0008000f00 */
.L_x_215:
[----:B-1----:R1:W2:Y:S02]  /*ba20*/  SYNCS.PHASECHK.TRANS64.TRYWAIT P0, [R0+URZ], R3 ;  /* 0x00000003000075a7 */ /* 0x0022a400080011ff */
[----:B--2---:R-:W-:Y:S05]  /*ba30*/  @!P0 NANOSLEEP.SYNCS 0x989680 ;  /* 0x009896800000895d */ /* 0x004fea0003900000 */
[----:B------:R-:W2:Y:S02]  /*ba40*/  @!P0 SYNCS.PHASECHK.TRANS64 P0, [R0+URZ], R3 ;  /* 0x00000003000085a7 */ /* 0x000ea400080010ff */
[----:B--2---:R-:W-:Y:S05]  /*ba50*/  @!P0 BRA `(.L_x_215) ;  /* 0xfffffffc00f08947 */ /* 0x004fea000383ffff */
[----:B------:R-:W-:Y:S05]  /*ba60*/  BRA `(.L_x_216) ;  /* 0xffffff7c00587947 */ /* 0x000fea000383ffff */
.L_x_64:
[----:B------:R-:W-:-:S07]  /*ba70*/  MOV R0, UR5 ;  /* 0x0000000500007c02 */ /* 0x000fce0008000f00 */
.L_x_217:
[----:B-1----:R1:W2:Y:S02]  /*ba80*/  SYNCS.PHASECHK.TRANS64.TRYWAIT P0, [R0+URZ], R3 ;  /* 0x00000003000075a7 */ /* 0x0022a400080011ff */
[----:B--2---:R-:W-:Y:S05]  /*ba90*/  @!P0 NANOSLEEP.SYNCS 0x989680 ;  /* 0x009896800000895d */ /* 0x004fea0003900000 */
[----:B------:R-:W2:Y:S02]  /*baa0*/  @!P0 SYNCS.PHASECHK.TRANS64 P0, [R0+URZ], R3 ;  /* 0x00000003000085a7 */ /* 0x000ea400080010ff */
[----:B--2---:R-:W-:Y:S05]  /*bab0*/  @!P0 BRA `(.L_x_217) ;  /* 0xfffffffc00f08947 */ /* 0x004fea000383ffff */
[----:B------:R-:W-:Y:S05]  /*bac0*/  BRA `(.L_x_218) ;  /* 0xffffff7c00647947 */ /* 0x000fea000383ffff */
.L_x_65:
[----:B------:R-:W-:-:S07]  /*bad0*/  MOV R0, UR5 ;  /* 0x0000000500007c02 */ /* 0x000fce0008000f00 */
.L_x_219:
[----:B-1----:R1:W2:Y:S02]  /*bae0*/  SYNCS.PHASECHK.TRANS64.TRYWAIT P0, [R0+URZ], R3 ;  /* 0x00000003000075a7 */ /* 0x0022a400080011ff */
[----:B--2---:R-:W-:Y:S05]  /*baf0*/  @!P0 NANOSLEEP.SYNCS 0x989680 ;  /* 0x009896800000895d */ /* 0x004fea0003900000 */
[----:B------:R-:W2:Y:S02]  /*bb00*/  @!P0 SYNCS.PHASECHK.TRANS64 P0, [R0+URZ], R3 ;  /* 0x00000003000085a7 */ /* 0x000ea400080010ff */
[----:B--2---:R-:W-:Y:S05]  /*bb10*/  @!P0 BRA `(.L_x_219) ;  /* 0xfffffffc00f08947 */ /* 0x004fea000383ffff */
[----:B------:R-:W-:Y:S05]  /*bb20*/  BRA `(.L_x_220) ;  /* 0xffffff7c00707947 */ /* 0x000fea000383ffff */
.L_x_66:
[----:B------:R-:W-:-:S07]  /*bb30*/  MOV R0, UR5 ;  /* 0x0000000500007c02 */ /* 0x000fce0008000f00 */
.L_x_221:
[----:B-1----:R1:W2:Y:S02]  /*bb40*/  SYNCS.PHASECHK.TRANS64.TRYWAIT P0, [R0+URZ], R3 ;  /* 0x00000003000075a7 */ /* 0x0022a400080011ff */
[----:B--2---:R-:W-:Y:S05]  /*bb50*/  @!P0 NANOSLEEP.SYNCS 0x989680 ;  /* 0x009896800000895d */ /* 0x004fea0003900000 */
[----:B------:R-:W2:Y:S02]  /*bb60*/  @!P0 SYNCS.PHASECHK.TRANS64 P0, [R0+URZ], R3 ;  /* 0x00000003000085a7 */ /* 0x000ea400080010ff */
[----:B--2---:R-:W-:Y:S05]  /*bb70*/  @!P0 BRA `(.L_x_221) ;  /* 0xfffffffc00f08947 */ /* 0x004fea000383ffff */
[----:B------:R-:W-:Y:S05]  /*bb80*/  BRA `(.L_x_222) ;  /* 0xffffff7c007c7947 */ /* 0x000fea000383ffff */
.L_x_67:
[----:B------:R-:W-:-:S07]  /*bb90*/  MOV R0, UR5 ;  /* 0x0000000500007c02 */ /* 0x000fce0008000f00 */
.L_x_223:
[----:B-1----:R1:W2:Y:S02]  /*bba0*/  SYNCS.PHASECHK.TRANS64.TRYWAIT P0, [R0+URZ], R3 ;  /* 0x00000003000075a7 */ /* 0x0022a400080011ff */
[----:B--2---:R-:W-:Y:S05]  /*bbb0*/  @!P0 NANOSLEEP.SYNCS 0x989680 ;  /* 0x009896800000895d */ /* 0x004fea0003900000 */
[----:B------:R-:W2:Y:S02]  /*bbc0*/  @!P0 SYNCS.PHASECHK.TRANS64 P0, [R0+URZ], R3 ;  /* 0x00000003000085a7 */ /* 0x000ea400080010ff */
[----:B--2---:R-:W-:Y:S05]  /*bbd0*/  @!P0 BRA `(.L_x_223) ;  /* 0xfffffffc00f08947 */ /* 0x004fea000383ffff */
[----:B------:R-:W-:Y:S05]  /*bbe0*/  BRA `(.L_x_224) ;  /* 0xffffff7c00887947 */ /* 0x000fea000383ffff */
.L_x_68:
[----:B------:R-:W-:-:S07]  /*bbf0*/  MOV R0, UR5 ;  /* 0x0000000500007c02 */ /* 0x000fce0008000f00 */
.L_x_225:
[----:B-1----:R1:W2:Y:S02]  /*bc00*/  SYNCS.PHASECHK.TRANS64.TRYWAIT P0, [R0+URZ], R3 ;  /* 0x00000003000075a7 */ /* 0x0022a400080011ff */
[----:B--2---:R-:W-:Y:S05]  /*bc10*/  @!P0 NANOSLEEP.SYNCS 0x989680 ;  /* 0x009896800000895d */ /* 0x004fea0003900000 */
[----:B------:R-:W2:Y:S02]  /*bc20*/  @!P0 SYNCS.PHASECHK.TRANS64 P0, [R0+URZ], R3 ;  /* 0x00000003000085a7 */ /* 0x000ea400080010ff */
[----:B--2---:R-:W-:Y:S05]  /*bc30*/  @!P0 BRA `(.L_x_225) ;  /* 0xfffffffc00f08947 */ /* 0x004fea000383ffff */
[----:B------:R-:W-:Y:S05]  /*bc40*/  BRA `(.L_x_226) ;  /* 0xffffff7c00947947 */ /* 0x000fea000383ffff */
.L_x_69:
[----:B------:R-:W-:-:S07]  /*bc50*/  MOV R0, UR5 ;  /* 0x0000000500007c02 */ /* 0x000fce0008000f00 */
.L_x_227:
[----:B-1----:R1:W2:Y:S02]  /*bc60*/  SYNCS.PHASECHK.TRANS64.TRYWAIT P0, [R0+URZ], R3 ;  /* 0x00000003000075a7 */ /* 0x0022a400080011ff */
[----:B--2---:R-:W-:Y:S05]  /*bc70*/  @!P0 NANOSLEEP.SYNCS 0x989680 ;  /* 0x009896800000895d */ /* 0x004fea0003900000 */
[----:B------:R-:W2:Y:S02]  /*bc80*/  @!P0 SYNCS.PHASECHK.TRANS64 P0, [R0+URZ], R3 ;  /* 0x00000003000085a7 */ /* 0x000ea400080010ff */
[----:B--2---:R-:W-:Y:S05]  /*bc90*/  @!P0 BRA `(.L_x_227) ;  /* 0xfffffffc00f08947 */ /* 0x004fea000383ffff */
[----:B------:R-:W-:Y:S05]  /*bca0*/  BRA `(.L_x_228) ;  /* 0xffffff7c00a07947 */ /* 0x000fea000383ffff */
.L_x_70:
[----:B------:R-:W-:-:S07]  /*bcb0*/  MOV R0, UR5 ;  /* 0x0000000500007c02 */ /* 0x000fce0008000f00 */
.L_x_229:
[----:B-1----:R1:W2:Y:S02]  /*bcc0*/  SYNCS.PHASECHK.TRANS64.TRYWAIT P0, [R0+URZ], R3 ;  /* 0x00000003000075a7 */ /* 0x0022a400080011ff */
[----:B--2---:R-:W-:Y:S05]  /*bcd0*/  @!P0 NANOSLEEP.SYNCS 0x989680 ;  /* 0x009896800000895d */ /* 0x004fea0003900000 */
[----:B------:R-:W2:Y:S02]  /*bce0*/  @!P0 SYNCS.PHASECHK.TRANS64 P0, [R0+URZ], R3 ;  /* 0x00000003000085a7 */ /* 0x000ea400080010ff */
[----:B--2---:R-:W-:Y:S05]  /*bcf0*/  @!P0 BRA `(.L_x_229) ;  /* 0xfffffffc00f08947 */ /* 0x004fea000383ffff */
[----:B------:R-:W-:Y:S05]  /*bd00*/  BRA `(.L_x_230) ;  /* 0xffffff7c00ac7947 */ /* 0x000fea000383ffff */
.L_x_71:
[----:B------:R-:W-:-:S07]  /*bd10*/  MOV R0, UR5 ;  /* 0x0000000500007c02 */ /* 0x000fce0008000f00 */
.L_x_231:
[----:B-1----:R1:W2:Y:S02]  /*bd20*/  SYNCS.PHASECHK.TRANS64.TRYWAIT P0, [R0+URZ], R3 ;  /* 0x00000003000075a7 */ /* 0x0022a400080011ff */
[----:B--2---:R-:W-:Y:S05]  /*bd30*/  @!P0 NANOSLEEP.SYNCS 0x989680 ;  /* 0x009896800000895d */ /* 0x004fea0003900000 */
[----:B------:R-:W2:Y:S02]  /*bd40*/  @!P0 SYNCS.PHASECHK.TRANS64 P0, [R0+URZ], R3 ;  /* 0x00000003000085a7 */ /* 0x000ea400080010ff */
[----:B--2---:R-:W-:Y:S05]  /*bd50*/  @!P0 BRA `(.L_x_231) ;  /* 0xfffffffc00f08947 */ /* 0x004fea000383ffff */
[----:B------:R-:W-:Y:S05]  /*bd60*/  BRA `(.L_x_232) ;  /* 0xffffff7c00b87947 */ /* 0x000fea000383ffff */
.L_x_72:
[----:B------:R-:W-:-:S07]  /*bd70*/  MOV R0, UR5 ;  /* 0x0000000500007c02 */ /* 0x000fce0008000f00 */
.L_x_233:
[----:B-1----:R1:W2:Y:S02]  /*bd80*/  SYNCS.PHASECHK.TRANS64.TRYWAIT P0, [R0+URZ], R3 ;  /* 0x00000003000075a7 */ /* 0x0022a400080011ff */
[----:B--2---:R-:W-:Y:S05]  /*bd90*/  @!P0 NANOSLEEP.SYNCS 0x989680 ;  /* 0x009896800000895d */ /* 0x004fea0003900000 */
[----:B------:R-:W2:Y:S02]  /*bda0*/  @!P0 SYNCS.PHASECHK.TRANS64 P0, [R0+URZ], R3 ;  /* 0x00000003000085a7 */ /* 0x000ea400080010ff */
[----:B--2---:R-:W-:Y:S05]  /*bdb0*/  @!P0 BRA `(.L_x_233) ;  /* 0xfffffffc00f08947 */ /* 0x004fea000383ffff */
[----:B------:R-:W-:Y:S05]  /*bdc0*/  BRA `(.L_x_234) ;  /* 0xffffff7c00c47947 */ /* 0x000fea000383ffff */
.L_x_73:
[----:B------:R-:W-:-:S07]  /*bdd0*/  MOV R0, UR5 ;  /* 0x0000000500007c02 */ /* 0x000fce0008000f00 */
.L_x_235:
[----:B-1----:R1:W2:Y:S02]  /*bde0*/  SYNCS.PHASECHK.TRANS64.TRYWAIT P0, [R0+URZ], R3 ;  /* 0x00000003000075a7 */ /* 0x0022a400080011ff */
[----:B--2---:R-:W-:Y:S05]  /*bdf0*/  @!P0 NANOSLEEP.SYNCS 0x989680 ;  /* 0x009896800000895d */ /* 0x004fea0003900000 */
[----:B------:R-:W2:Y:S02]  /*be00*/  @!P0 SYNCS.PHASECHK.TRANS64 P0, [R0+URZ], R3 ;  /* 0x00000003000085a7 */ /* 0x000ea400080010ff */
[----:B--2---:R-:W-:Y:S05]  /*be10*/  @!P0 BRA `(.L_x_235) ;  /* 0xfffffffc00f08947 */ /* 0x004fea000383ffff */
[----:B------:R-:W-:Y:S05]  /*be20*/  BRA `(.L_x_236) ;  /* 0xffffff7c00d07947 */ /* 0x000fea000383ffff */
.L_x_74:
[----:B------:R-:W-:-:S07]  /*be30*/  MOV R0, UR5 ;  /* 0x0000000500007c02 */ /* 0x000fce0008000f00 */
.L_x_237:
[----:B-1----:R1:W2:Y:S02]  /*be40*/  SYNCS.PHASECHK.TRANS64.TRYWAIT P0, [R0+URZ], R3 ;  /* 0x00000003000075a7 */ /* 0x0022a400080011ff */
[----:B--2---:R-:W-:Y:S05]  /*be50*/  @!P0 NANOSLEEP.SYNCS 0x989680 ;  /* 0x009896800000895d */ /* 0x004fea0003900000 */
[----:B------:R-:W2:Y:S02]  /*be60*/  @!P0 SYNCS.PHASECHK.TRANS64 P0, [R0+URZ], R3 ;  /* 0x00000003000085a7 */ /* 0x000ea400080010ff */
[----:B--2---:R-:W-:Y:S05]  /*be70*/  @!P0 BRA `(.L_x_237) ;  /* 0xfffffffc00f08947 */ /* 0x004fea000383ffff */
[----:B------:R-:W-:Y:S05]  /*be80*/  BRA `(.L_x_238) ;  /* 0xffffff7c00dc7947 */ /* 0x000fea000383ffff */
.L_x_75:
[----:B------:R-:W-:-:S07]  /*be90*/  MOV R0, UR5 ;  /* 0x0000000500007c02 */ /* 0x000fce0008000f00 */
.L_x_239:
[----:B-1----:R1:W2:Y:S02]  /*bea0*/  SYNCS.PHASECHK.TRANS64.TRYWAIT P0, [R0+URZ], R3 ;  /* 0x00000003000075a7 */ /* 0x0022a400080011ff */
[----:B--2---:R-:W-:Y:S05]  /*beb0*/  @!P0 NANOSLEEP.SYNCS 0x989680 ;  /* 0x009896800000895d */ /* 0x004fea0003900000 */
[----:B------:R-:W2:Y:S02]  /*bec0*/  @!P0 SYNCS.PHASECHK.TRANS64 P0, [R0+URZ], R3 ;  /* 0x00000003000085a7 */ /* 0x000ea400080010ff */
[----:B--2---:R-:W-:Y:S05]  /*bed0*/  @!P0 BRA `(.L_x_239) ;  /* 0xfffffffc00f08947 */ /* 0x004fea000383ffff */
[----:B------:R-:W-:Y:S05]  /*bee0*/  BRA `(.L_x_240) ;  /* 0xffffff7c00e87947 */ /* 0x000fea000383ffff */
.L_x_78:
[----:B--2---:R2:W3:Y:S02]  /*bef0*/  SYNCS.PHASECHK.TRANS64.TRYWAIT P0, [R2+URZ+0x2c0], R5 ;  /* 0x0002c005020075a7 */ /* 0x0044e400080011ff */
[----:B---3--:R-:W-:Y:S05]  /*bf00*/  @!P0 NANOSLEEP.SYNCS 0x989680 ;  /* 0x009896800000895d */ /* 0x008fea0003900000 */
[----:B------:R-:W3:Y:S02]  /*bf10*/  @!P0 SYNCS.PHASECHK.TRANS64 P0, [R2+URZ+0x2c0], R5 ;  /* 0x0002c005020085a7 */ /* 0x000ee400080010ff */
[----:B---3--:R-:W-:Y:S05]  /*bf20*/  @!P0 BRA `(.L_x_78) ;  /* 0xfffffffc00f08947 */ /* 0x008fea000383ffff */
[----:B------:R-:W-:Y:S05]  /*bf30*/  BRA `(.L_x_241) ;  /* 0xffffff8000447947 */ /* 0x000fea000383ffff */
.L_x_79:
[----:B------:R-:W-:-:S07]  /*bf40*/  MOV R2, UR4 ;  /* 0x0000000400027c02 */ /* 0x000fce0008000f00 */
.L_x_242:
[----:B--2---:R2:W3:Y:S02]  /*bf50*/  SYNCS.PHASECHK.TRANS64.TRYWAIT P0, [R2+URZ+0x270], R5 ;  /* 0x00027005020075a7 */ /* 0x0044e400080011ff */
[----:B---3--:R-:W-:Y:S05]  /*bf60*/  @!P0 NANOSLEEP.SYNCS 0x989680 ;  /* 0x009896800000895d */ /* 0x008fea0003900000 */
[----:B------:R-:W3:Y:S02]  /*bf70*/  @!P0 SYNCS.PHASECHK.TRANS64 P0, [R2+URZ+0x270], R5 ;  /* 0x00027005020085a7 */ /* 0x000ee400080010ff */
[----:B---3--:R-:W-:Y:S05]  /*bf80*/  @!P0 BRA `(.L_x_242) ;  /* 0xfffffffc00f08947 */ /* 0x008fea000383ffff */
[----:B------:R-:W-:Y:S05]  /*bf90*/  BRA `(.L_x_243) ;  /* 0xffffff8000547947 */ /* 0x000fea000383ffff */
.L_x_80:
[----:B--2---:R2:W3:Y:S02]  /*bfa0*/  SYNCS.PHASECHK.TRANS64.TRYWAIT P1, [R2+URZ+0x260], R5 ;  /* 0x00026005020075a7 */ /* 0x0044e400080211ff */
[----:B---3--:R-:W-:Y:S05]  /*bfb0*/  @!P1 NANOSLEEP.SYNCS 0x989680 ;  /* 0x009896800000995d */ /* 0x008fea0003900000 */
[----:B------:R-:W3:Y:S02]  /*bfc0*/  @!P1 SYNCS.PHASECHK.TRANS64 P1, [R2+URZ+0x260], R5 ;  /* 0x00026005020095a7 */ /* 0x000ee400080210ff */
[----:B---3--:R-:W-:Y:S05]  /*bfd0*/  @!P1 BRA `(.L_x_80) ;  /* 0xfffffffc00f09947 */ /* 0x008fea000383ffff */
[----:B------:R-:W-:Y:S05]  /*bfe0*/  BRA `(.L_x_244) ;  /* 0xffffff8000847947 */ /* 0x000fea000383ffff */
.L_x_83:
[----:B------:R-:W-:-:S07]  /*bff0*/  MOV R0, UR4 ;  /* 0x0000000400007c02 */ /* 0x000fce0008000f00 */
.L_x_245:
[----:B--2---:R2:W3:Y:S02]  /*c000*/  SYNCS.PHASECHK.TRANS64.TRYWAIT P0, [R0+URZ+0x270], R3 ;  /* 0x00027003000075a7 */ /* 0x0044e400080011ff */
[----:B---3--:R-:W-:Y:S05]  /*c010*/  @!P0 NANOSLEEP.SYNCS 0x989680 ;  /* 0x009896800000895d */ /* 0x008fea0003900000 */
[----:B------:R-:W3:Y:S02]  /*c020*/  @!P0 SYNCS.PHASECHK.TRANS64 P0, [R0+URZ+0x270], R3 ;  /* 0x00027003000085a7 */ /* 0x000ee400080010ff */
[----:B---3--:R-:W-:Y:S05]  /*c030*/  @!P0 BRA `(.L_x_245) ;  /* 0xfffffffc00f08947 */ /* 0x008fea000383ffff */
[----:B------:R-:W-:Y:S05]  /*c040*/  BRA `(.L_x_82) ;  /* 0xffffff8000d87947 */ /* 0x000fea000383ffff */
.L_x_92:
[----:B--2---:R-:W-:-:S04]  /*c050*/  MOV R0, UR5 ;  /* 0x0000000500007c02 */ /* 0x004fc80008000f00 */
[----:B------:R2:W3:Y:S03]  /*c060*/  SYNCS.PHASECHK.TRANS64.TRYWAIT P0, [R0+URZ+0x8], R7 ;  /* 0x00000807000075a7 */ /* 0x0004e600080011ff */
[----:B---3--:R-:W-:Y:S05]  /*c070*/  @!P0 NANOSLEEP.SYNCS 0x989680 ;  /* 0x009896800000895d */ /* 0x008fea0003900000 */
[----:B------:R-:W3:Y:S02]  /*c080*/  @!P0 SYNCS.PHASECHK.TRANS64 P0, [R0+URZ+0x8], R7 ;  /* 0x00000807000085a7 */ /* 0x000ee400080010ff */
[----:B---3--:R-:W-:Y:S05]  /*c090*/  @!P0 BRA `(.L_x_92) ;  /* 0xfffffffc00ec8947 */ /* 0x008fea000383ffff */
[----:B------:R-:W-:Y:S05]  /*c0a0*/  BRA `(.L_x_91) ;  /* 0xffffff84008c7947 */ /* 0x000fea000383ffff */
.L_x_94:
[----:B------:R-:W-:Y:S01]  /*c0b0*/  BSSY B0, `(.L_x_246) ;  /* 0x0000006000007945 */ /* 0x000fe20003800000 */
[----:B------:R-:W-:-:S07]  /*c0c0*/  MOV R15, 0xffffffff ;  /* 0xffffffff000f7802 */ /* 0x000fce0000000f00 */
[----:B-12--5:R-:W-:Y:S05]  /*c0d0*/  WARPSYNC.COLLECTIVE R15, `(.L_x_247) ;  /* 0x000000000f0c7348 */ /* 0x026fea0003c00000 */
[----:B------:R-:W-:Y:S02]  /*c0e0*/  ELECT P6, UR79, PT ;  /* 0x00000000004f782f */ /* 0x000fe400038c0000 */
[----:B------:R-:W-:Y:S01]  /*c0f0*/  MOV R14, UR79 ;  /* 0x0000004f000e7c02 */ /* 0x000fe20008000f00 */
[----:B-12--5:R-:W-:Y:S10]  /*c100*/  ENDCOLLECTIVE ;  /* 0x000000000000791b */ /* 0x026ff40003800000 */
.L_x_247:
[----:B------:R-:W-:Y:S05]  /*c110*/  BSYNC B0 ;  /* 0x0000000000007941 */ /* 0x000fea0003800000 */
.L_x_246:
[----:B------:R-:W-:Y:S05]  /*c120*/  BRA `(.L_x_248) ;  /* 0xffffff8400bc7947 */ /* 0x000fea000383ffff */
.L_x_96:
[----:B--2---:R-:W-:-:S04]  /*c130*/  MOV R0, UR5 ;  /* 0x0000000500007c02 */ /* 0x004fc80008000f00 */
[----:B------:R2:W3:Y:S03]  /*c140*/  SYNCS.PHASECHK.TRANS64.TRYWAIT P0, [R0+URZ+0x8], R5 ;  /* 0x00000805000075a7 */ /* 0x0004e600080011ff */
[----:B---3--:R-:W-:Y:S05]  /*c150*/  @!P0 NANOSLEEP.SYNCS 0x989680 ;  /* 0x009896800000895d */ /* 0x008fea0003900000 */
[----:B------:R-:W3:Y:S02]  /*c160*/  @!P0 SYNCS.PHASECHK.TRANS64 P0, [R0+URZ+0x8], R5 ;  /* 0x00000805000085a7 */ /* 0x000ee400080010ff */
[----:B---3--:R-:W-:Y:S05]  /*c170*/  @!P0 BRA `(.L_x_96) ;  /* 0xfffffffc00ec8947 */ /* 0x008fea000383ffff */
[----:B------:R-:W-:Y:S05]  /*c180*/  BRA `(.L_x_95) ;  /* 0xffffff8400c07947 */ /* 0x000fea000383ffff */
.L_x_97:
[----:B-1----:R1:W2:Y:S02]  /*c190*/  SYNCS.PHASECHK.TRANS64.TRYWAIT P0, [R0+URZ+0x260], R5 ;  /* 0x00026005000075a7 */ /* 0x0022a400080011ff */
[----:B--2---:R-:W-:Y:S05]  /*c1a0*/  @!P0 NANOSLEEP.SYNCS 0x989680 ;  /* 0x009896800000895d */ /* 0x004fea0003900000 */
[----:B------:R-:W2:Y:S02]  /*c1b0*/  @!P0 SYNCS.PHASECHK.TRANS64 P0, [R0+URZ+0x260], R5 ;  /* 0x00026005000085a7 */ /* 0x000ea400080010ff */
[----:B--2---:R-:W-:Y:S05]  /*c1c0*/  @!P0 BRA `(.L_x_97) ;  /* 0xfffffffc00f08947 */ /* 0x004fea000383ffff */
[----:B------:R-:W-:Y:S05]  /*c1d0*/  BRA `(.L_x_249) ;  /* 0xffffff8800947947 */ /* 0x000fea000383ffff */
.L_x_99:
[----:B------:R-:W-:-:S07]  /*c1e0*/  MOV R0, UR19 ;  /* 0x0000001300007c02 */ /* 0x000fce0008000f00 */
.L_x_250:
[----:B-1----:R1:W2:Y:S02]  /*c1f0*/  SYNCS.PHASECHK.TRANS64.TRYWAIT P0, [R0+URZ+0x2a0], R5 ;  /* 0x0002a005000075a7 */ /* 0x0022a400080011ff */
[----:B--2---:R-:W-:Y:S05]  /*c200*/  @!P0 NANOSLEEP.SYNCS 0x989680 ;  /* 0x009896800000895d */ /* 0x004fea0003900000 */
[----:B------:R-:W2:Y:S02]  /*c210*/  @!P0 SYNCS.PHASECHK.TRANS64 P0, [R0+URZ+0x2a0], R5 ;  /* 0x0002a005000085a7 */ /* 0x000ea400080010ff */
[----:B--2---:R-:W-:Y:S05]  /*c220*/  @!P0 BRA `(.L_x_250) ;  /* 0xfffffffc00f08947 */ /* 0x004fea000383ffff */
[----:B------:R-:W-:Y:S05]  /*c230*/  BRA `(.L_x_251) ;  /* 0xffffff8800dc7947 */ /* 0x000fea000383ffff */
.L_x_102:
[----:B------:R-:W-:Y:S07]  /*c240*/  MOV R0, UR6 ;  /* 0x0000000600007c02 */ /* 0x000fee0008000f00 */
.L_x_252:
[----:B-1----:R1:W2:Y:S02]  /*c250*/  SYNCS.PHASECHK.TRANS64.TRYWAIT P0, [R0+URZ], R5 ;  /* 0x00000005000075a7 */ /* 0x0022a400080011ff */
[----:B--2---:R-:W-:Y:S05]  /*c260*/  @!P0 NANOSLEEP.SYNCS 0x989680 ;  /* 0x009896800000895d */ /* 0x004fea0003900000 */
[----:B------:R-:W2:Y:S02]  /*c270*/  @!P0 SYNCS.PHASECHK.TRANS64 P0, [R0+URZ], R5 ;  /* 0x00000005000085a7 */ /* 0x000ea400080010ff */
[----:B--2---:R-:W-:Y:S05]  /*c280*/  @!P0 BRA `(.L_x_252) ;  /* 0xfffffffc00f08947 */ /* 0x004fea000383ffff */
[----:B------:R-:W-:Y:S05]  /*c290*/  BRA `(.L_x_101) ;  /* 0xffffff8800f47947 */ /* 0x000fea000383ffff */
.L_x_106:
[----:B-1----:R-:W-:-:S07]  /*c2a0*/  MOV R0, UR4 ;  /* 0x0000000400007c02 */ /* 0x002fce0008000f00 */
.L_x_253:
[----:B-1----:R1:W2:Y:S02]  /*c2b0*/  SYNCS.PHASECHK.TRANS64.TRYWAIT P0, [R0+URZ], R3 ;  /* 0x00000003000075a7 */ /* 0x0022a400080011ff */
[----:B--2---:R-:W-:Y:S05]  /*c2c0*/  @!P0 NANOSLEEP.SYNCS 0x989680 ;  /* 0x009896800000895d */ /* 0x004fea0003900000 */
[----:B------:R-:W2:Y:S02]  /*c2d0*/  @!P0 SYNCS.PHASECHK.TRANS64 P0, [R0+URZ], R3 ;  /* 0x00000003000085a7 */ /* 0x000ea400080010ff */
[----:B--2---:R-:W-:Y:S05]  /*c2e0*/  @!P0 BRA `(.L_x_253) ;  /* 0xfffffffc00f08947 */ /* 0x004fea000383ffff */
[----:B------:R-:W-:Y:S05]  /*c2f0*/  BRA `(.L_x_254) ;  /* 0xffffff8c00ac7947 */ /* 0x000fea000383ffff */
.L_x_107:
[----:B------:R-:W-:-:S07]  /*c300*/  MOV R0, UR5 ;  /* 0x0000000500007c02 */ /* 0x000fce0008000f00 */
.L_x_255:
[----:B-1----:R1:W2:Y:S02]  /*c310*/  SYNCS.PHASECHK.TRANS64.TRYWAIT P0, [R0+URZ], R3 ;  /* 0x00000003000075a7 */ /* 0x0022a400080011ff */
[----:B--2---:R-:W-:Y:S05]  /*c320*/  @!P0 NANOSLEEP.SYNCS 0x989680 ;  /* 0x009896800000895d */ /* 0x004fea0003900000 */
[----:B------:R-:W2:Y:S02]  /*c330*/  @!P0 SYNCS.PHASECHK.TRANS64 P0, [R0+URZ], R3 ;  /* 0x00000003000085a7 */ /* 0x000ea400080010ff */
[----:B--2---:R-:W-:Y:S05]  /*c340*/  @!P0 BRA `(.L_x_255) ;  /* 0xfffffffc00f08947 */ /* 0x004fea000383ffff */
[----:B------:R-:W-:Y:S05]  /*c350*/  BRA `(.L_x_256) ;  /* 0xffffff8c00b87947 */ /* 0x000fea000383ffff */
.L_x_108:
[----:B------:R-:W-:-:S07]  /*c360*/  MOV R0, UR5 ;  /* 0x0000000500007c02 */ /* 0x000fce0008000f00 */
.L_x_257:
[----:B-1----:R1:W2:Y:S02]  /*c370*/  SYNCS.PHASECHK.TRANS64.TRYWAIT P0, [R0+URZ], R3 ;  /* 0x00000003000075a7 */ /* 0x0022a400080011ff */
[----:B--2---:R-:W-:Y:S05]  /*c380*/  @!P0 NANOSLEEP.SYNCS 0x989680 ;  /* 0x009896800000895d */ /* 0x004fea0003900000 */
[----:B------:R-:W2:Y:S02]  /*c390*/  @!P0 SYNCS.PHASECHK.TRANS64 P0, [R0+URZ], R3 ;  /* 0x00000003000085a7 */ /* 0x000ea400080010ff */
[----:B--2---:R-:W-:Y:S05]  /*c3a0*/  @!P0 BRA `(.L_x_257) ;  /* 0xfffffffc00f08947 */ /* 0x004fea000383ffff */
[----:B------:R-:W-:Y:S05]  /*c3b0*/  BRA `(.L_x_258) ;  /* 0xffffff8c00c47947 */ /* 0x000fea000383ffff */
.L_x_111:
[----:B------:R-:W-:-:S07]  /*c3c0*/  MOV R0, UR13 ;  /* 0x0000000d00007c02 */ /* 0x000fce0008000f00 */
.L_x_259:
[----:B-1----:R1:W2:Y:S02]  /*c3d0*/  SYNCS.PHASECHK.TRANS64.TRYWAIT P1, [R0+URZ+0x2e0], R3 ;  /* 0x0002e003000075a7 */ /* 0x0022a400080211ff */
[----:B--2---:R-:W-:Y:S05]  /*c3e0*/  @!P1 NANOSLEEP.SYNCS 0x989680 ;  /* 0x009896800000995d */ /* 0x004fea0003900000 */
[----:B------:R-:W2:Y:S02]  /*c3f0*/  @!P1 SYNCS.PHASECHK.TRANS64 P1, [R0+URZ+0x2e0], R3 ;  /* 0x0002e003000095a7 */ /* 0x000ea400080210ff */
[----:B--2---:R-:W-:Y:S05]  /*c400*/  @!P1 BRA `(.L_x_259) ;  /* 0xfffffffc00f09947 */ /* 0x004fea000383ffff */
[----:B------:R-:W-:Y:S05]  /*c410*/  BRA `(.L_x_260) ;  /* 0xffffff9000107947 */ /* 0x000fea000383ffff */
.L_x_116:
[----:B---3--:R3:W4:Y:S02]  /*c420*/  SYNCS.PHASECHK.TRANS64.TRYWAIT P0, [R12+URZ+0x260], R9 ;  /* 0x000260090c0075a7 */ /* 0x00872400080011ff */
[----:B----4-:R-:W-:Y:S05]  /*c430*/  @!P0 NANOSLEEP.SYNCS 0x989680 ;  /* 0x009896800000895d */ /* 0x010fea0003900000 */
[----:B------:R-:W4:Y:S02]  /*c440*/  @!P0 SYNCS.PHASECHK.TRANS64 P0, [R12+URZ+0x260], R9 ;  /* 0x000260090c0085a7 */ /* 0x000f2400080010ff */
[----:B----4-:R-:W-:Y:S05]  /*c450*/  @!P0 BRA `(.L_x_116) ;  /* 0xfffffffc00f08947 */ /* 0x010fea000383ffff */
[----:B------:R-:W-:Y:S05]  /*c460*/  BRA `(.L_x_261) ;  /* 0xffffff9400447947 */ /* 0x000fea000383ffff */
.L_x_119:
[----:B------:R-:W-:Y:S07]  /*c470*/  MOV R0, UR21 ;  /* 0x0000001500007c02 */ /* 0x000fee0008000f00 */
.L_x_262:
[----:B-1----:R1:W3:Y:S02]  /*c480*/  SYNCS.PHASECHK.TRANS64.TRYWAIT P2, [R0+URZ+0x258], R11 ;  /* 0x0002580b000075a7 */ /* 0x0022e400080411ff */
[----:B---3--:R-:W-:Y:S05]  /*c490*/  @!P2 NANOSLEEP.SYNCS 0x989680 ;  /* 0x009896800000a95d */ /* 0x008fea0003900000 */
[----:B------:R-:W3:Y:S02]  /*c4a0*/  @!P2 SYNCS.PHASECHK.TRANS64 P2, [R0+URZ+0x258], R11 ;  /* 0x0002580b0000a5a7 */ /* 0x000ee400080410ff */
[----:B---3--:R-:W-:Y:S05]  /*c4b0*/  @!P2 BRA `(.L_x_262) ;  /* 0xfffffffc00f0a947 */ /* 0x008fea000383ffff */
[----:B------:R-:W-:Y:S05]  /*c4c0*/  BRA `(.L_x_118) ;  /* 0xffffff9800ac7947 */ /* 0x000fea000383ffff */
.L_x_122:
[----:B---3--:R-:W-:Y:S07]  /*c4d0*/  MOV R0, UR21 ;  /* 0x0000001500007c02 */ /* 0x008fee0008000f00 */
.L_x_263:
[----:B-1----:R1:W3:Y:S02]  /*c4e0*/  SYNCS.PHASECHK.TRANS64.TRYWAIT P0, [R0+URZ+0x230], R9 ;  /* 0x00023009000075a7 */ /* 0x0022e400080011ff */
[----:B---3--:R-:W-:Y:S05]  /*c4f0*/  @!P0 NANOSLEEP.SYNCS 0x989680 ;  /* 0x009896800000895d */ /* 0x008fea0003900000 */
[----:B------:R-:W3:Y:S02]  /*c500*/  @!P0 SYNCS.PHASECHK.TRANS64 P0, [R0+URZ+0x230], R9 ;  /* 0x00023009000085a7 */ /* 0x000ee400080010ff */
[----:B---3--:R-:W-:Y:S05]  /*c510*/  @!P0 BRA `(.L_x_263) ;  /* 0xfffffffc00f08947 */ /* 0x008fea000383ffff */
[----:B------:R-:W-:Y:S05]  /*c520*/  BRA `(.L_x_264) ;  /* 0xffffff9c00087947 */ /* 0x000fea000383ffff */
.L_x_123:
[----:B------:R-:W-:Y:S07]  /*c530*/  MOV R0, UR21 ;  /* 0x0000001500007c02 */ /* 0x000fee0008000f00 */
.L_x_265:
[----:B-1----:R1:W3:Y:S02]  /*c540*/  SYNCS.PHASECHK.TRANS64.TRYWAIT P0, [R0+URZ+0x238], R9 ;  /* 0x00023809000075a7 */ /* 0x0022e400080011ff */
[----:B---3--:R-:W-:Y:S05]  /*c550*/  @!P0 NANOSLEEP.SYNCS 0x989680 ;  /* 0x009896800000895d */ /* 0x008fea0003900000 */
[----:B------:R-:W3:Y:S02]  /*c560*/  @!P0 SYNCS.PHASECHK.TRANS64 P0, [R0+URZ+0x238], R9 ;  /* 0x00023809000085a7 */ /* 0x000ee400080010ff */
[----:B---3--:R-:W-:Y:S05]  /*c570*/  @!P0 BRA `(.L_x_265) ;  /* 0xfffffffc00f08947 */ /* 0x008fea000383ffff */
[----:B------:R-:W-:Y:S05]  /*c580*/  BRA `(.L_x_266) ;  /* 0xffffff9c00607947 */ /* 0x000fea000383ffff */
.L_x_124:
[----:B------:R-:W-:Y:S07]  /*c590*/  MOV R0, UR21 ;  /* 0x0000001500007c02 */ /* 0x000fee0008000f00 */
.L_x_267:
[----:B-1----:R1:W3:Y:S02]  /*c5a0*/  SYNCS.PHASECHK.TRANS64.TRYWAIT P0, [R0+URZ+0x240], R9 ;  /* 0x00024009000075a7 */ /* 0x0022e400080011ff */
[----:B---3--:R-:W-:Y:S05]  /*c5b0*/  @!P0 NANOSLEEP.SYNCS 0x989680 ;  /* 0x009896800000895d */ /* 0x008fea0003900000 */
[----:B------:R-:W3:Y:S02]  /*c5c0*/  @!P0 SYNCS.PHASECHK.TRANS64 P0, [R0+URZ+0x240], R9 ;  /* 0x00024009000085a7 */ /* 0x000ee400080010ff */
[----:B---3--:R-:W-:Y:S05]  /*c5d0*/  @!P0 BRA `(.L_x_267) ;  /* 0xfffffffc00f08947 */ /* 0x008fea000383ffff */
[----:B------:R-:W-:Y:S05]  /*c5e0*/  BRA `(.L_x_268) ;  /* 0xffffff9c00bc7947 */ /* 0x000fea000383ffff */
.L_x_125:
[----:B------:R-:W-:Y:S07]  /*c5f0*/  MOV R0, UR21 ;  /* 0x0000001500007c02 */ /* 0x000fee0008000f00 */
.L_x_269:
[----:B-1----:R1:W3:Y:S02]  /*c600*/  SYNCS.PHASECHK.TRANS64.TRYWAIT P0, [R0+URZ+0x248], R9 ;  /* 0x00024809000075a7 */ /* 0x0022e400080011ff */
[----:B---3--:R-:W-:Y:S05]  /*c610*/  @!P0 NANOSLEEP.SYNCS 0x989680 ;  /* 0x009896800000895d */ /* 0x008fea0003900000 */
[----:B------:R-:W3:Y:S02]  /*c620*/  @!P0 SYNCS.PHASECHK.TRANS64 P0, [R0+URZ+0x248], R9 ;  /* 0x00024809000085a7 */ /* 0x000ee400080010ff */
[----:B---3--:R-:W-:Y:S05]  /*c630*/  @!P0 BRA `(.L_x_269) ;  /* 0xfffffffc00f08947 */ /* 0x008fea000383ffff */
[----:B------:R-:W-:Y:S05]  /*c640*/  BRA `(.L_x_270) ;  /* 0xffffffa000187947 */ /* 0x000fea000383ffff */
.L_x_127:
[----:B------:R-:W-:-:S07]  /*c650*/  MOV R0, UR21 ;  /* 0x0000001500007c02 */ /* 0x000fce0008000f00 */
.L_x_271:
[----:B-1----:R1:W4:Y:S02]  /*c660*/  SYNCS.PHASECHK.TRANS64.TRYWAIT P0, [R0+URZ+0x230], R3 ;  /* 0x00023003000075a7 */ /* 0x00232400080011ff */
[----:B----4-:R-:W-:Y:S05]  /*c670*/  @!P0 NANOSLEEP.SYNCS 0x989680 ;  /* 0x009896800000895d */ /* 0x010fea0003900000 */
[----:B------:R-:W4:Y:S02]  /*c680*/  @!P0 SYNCS.PHASECHK.TRANS64 P0, [R0+URZ+0x230], R3 ;  /* 0x00023003000085a7 */ /* 0x000f2400080010ff */
[----:B----4-:R-:W-:Y:S05]  /*c690*/  @!P0 BRA `(.L_x_271) ;  /* 0xfffffffc00f08947 */ /* 0x010fea000383ffff */
[----:B------:R-:W-:Y:S05]  /*c6a0*/  BRA `(.L_x_272) ;  /* 0xffffffa000a47947 */ /* 0x000fea000383ffff */
.L_x_128:
[----:B-1----:R-:W-:-:S07]  /*c6b0*/  MOV R0, UR21 ;  /* 0x0000001500007c02 */ /* 0x002fce0008000f00 */
.L_x_273:
[----:B-1----:R1:W4:Y:S02]  /*c6c0*/  SYNCS.PHASECHK.TRANS64.TRYWAIT P0, [R0+URZ+0x238], R3 ;  /* 0x00023803000075a7 */ /* 0x00232400080011ff */
[----:B----4-:R-:W-:Y:S05]  /*c6d0*/  @!P0 NANOSLEEP.SYNCS 0x989680 ;  /* 0x009896800000895d */ /* 0x010fea0003900000 */
[----:B------:R-:W4:Y:S02]  /*c6e0*/  @!P0 SYNCS.PHASECHK.TRANS64 P0, [R0+URZ+0x238], R3 ;  /* 0x00023803000085a7 */ /* 0x000f2400080010ff */
[----:B----4-:R-:W-:Y:S05]  /*c6f0*/  @!P0 BRA `(.L_x_273) ;  /* 0xfffffffc00f08947 */ /* 0x010fea000383ffff */
[----:B------:R-:W-:Y:S05]  /*c700*/  BRA `(.L_x_274) ;  /* 0xffffffa000947947 */ /* 0x000fea000383ffff */
.L_x_129:
[----:B-1----:R-:W-:-:S07]  /*c710*/  MOV R0, UR21 ;  /* 0x0000001500007c02 */ /* 0x002fce0008000f00 */
.L_x_275:
[----:B-1----:R1:W4:Y:S02]  /*c720*/  SYNCS.PHASECHK.TRANS64.TRYWAIT P0, [R0+URZ+0x240], R3 ;  /* 0x00024003000075a7 */ /* 0x00232400080011ff */
[----:B----4-:R-:W-:Y:S05]  /*c730*/  @!P0 NANOSLEEP.SYNCS 0x989680 ;  /* 0x009896800000895d */ /* 0x010fea0003900000 */
[----:B------:R-:W4:Y:S02]  /*c740*/  @!P0 SYNCS.PHASECHK.TRANS64 P0, [R0+URZ+0x240], R3 ;  /* 0x00024003000085a7 */ /* 0x000f2400080010ff */
[----:B----4-:R-:W-:Y:S05]  /*c750*/  @!P0 BRA `(.L_x_275) ;  /* 0xfffffffc00f08947 */ /* 0x010fea000383ffff */
[----:B------:R-:W-:Y:S05]  /*c760*/  BRA `(.L_x_276) ;  /* 0xffffffa000847947 */ /* 0x000fea000383ffff */
.L_x_131:
[----:B--2---:R2:W3:Y:S02]  /*c770*/  SYNCS.PHASECHK.TRANS64.TRYWAIT P0, [R3+URZ+0x260], R0 ;  /* 0x00026000030075a7 */ /* 0x0044e400080011ff */
[----:B---3--:R-:W-:Y:S05]  /*c780*/  @!P0 NANOSLEEP.SYNCS 0x989680 ;  /* 0x009896800000895d */ /* 0x008fea0003900000 */
[----:B------:R-:W3:Y:S02]  /*c790*/  @!P0 SYNCS.PHASECHK.TRANS64 P0, [R3+URZ+0x260], R0 ;  /* 0x00026000030085a7 */ /* 0x000ee400080010ff */
[----:B---3--:R-:W-:Y:S05]  /*c7a0*/  @!P0 BRA `(.L_x_131) ;  /* 0xfffffffc00f08947 */ /* 0x008fea000383ffff */
[----:B------:R-:W-:Y:S05]  /*c7b0*/  BRA `(.L_x_277) ;  /* 0xffffffa400487947 */ /* 0x000fea000383ffff */
.L_x_142:
[----:B--2---:R2:W1:Y:S02]  /*c7c0*/  SYNCS.PHASECHK.TRANS64.TRYWAIT P1, [R5+URZ+0x210], R2 ;  /* 0x00021002050075a7 */ /* 0x00446400080211ff */
[----:B-1----:R-:W-:Y:S05]  /*c7d0*/  @!P1 NANOSLEEP.SYNCS 0x989680 ;  /* 0x009896800000995d */ /* 0x002fea0003900000 */
[----:B------:R-:W1:Y:S02]  /*c7e0*/  @!P1 SYNCS.PHASECHK.TRANS64 P1, [R5+URZ+0x210], R2 ;  /* 0x00021002050095a7 */ /* 0x000e6400080210ff */
[----:B-1----:R-:W-:Y:S05]  /*c7f0*/  @!P1 BRA `(.L_x_142) ;  /* 0xfffffffc00f09947 */ /* 0x002fea000383ffff */
[----:B------:R-:W-:Y:S05]  /*c800*/  BRA `(.L_x_141) ;  /* 0xffffffb000a87947 */ /* 0x000fea000383ffff */
.L_x_144:
[----:B-1----:R1:W3:Y:S02]  /*c810*/  SYNCS.PHASECHK.TRANS64.TRYWAIT P0, [R92+URZ+0x280], R7 ;  /* 0x000280075c0075a7 */ /* 0x0022e400080011ff */
[----:B---3--:R-:W-:Y:S05]  /*c820*/  @!P0 NANOSLEEP.SYNCS 0x989680 ;  /* 0x009896800000895d */ /* 0x008fea0003900000 */
[----:B------:R-:W3:Y:S02]  /*c830*/  @!P0 SYNCS.PHASECHK.TRANS64 P0, [R92+URZ+0x280], R7 ;  /* 0x000280075c0085a7 */ /* 0x000ee400080010ff */
[----:B---3--:R-:W-:Y:S05]  /*c840*/  @!P0 BRA `(.L_x_144) ;  /* 0xfffffffc00f08947 */ /* 0x008fea000383ffff */
[----:B------:R-:W-:Y:S05]  /*c850*/  BRA `(.L_x_143) ;  /* 0xffffffb000f87947 */ /* 0x000fea000383ffff */
.L_x_152:
[----:B---3--:R3:W4:Y:S02]  /*c860*/  SYNCS.PHASECHK.TRANS64.TRYWAIT P0, [R112+URZ+0x210], R3 ;  /* 0x00021003700075a7 */ /* 0x00872400080011ff */
[----:B----4-:R-:W-:Y:S05]  /*c870*/  @!P0 NANOSLEEP.SYNCS 0x989680 ;  /* 0x009896800000895d */ /* 0x010fea0003900000 */
[----:B------:R-:W4:Y:S02]  /*c880*/  @!P0 SYNCS.PHASECHK.TRANS64 P0, [R112+URZ+0x210], R3 ;  /* 0x00021003700085a7 */ /* 0x000f2400080010ff */
[----:B----4-:R-:W-:Y:S05]  /*c890*/  @!P0 BRA `(.L_x_152) ;  /* 0xfffffffc00f08947 */ /* 0x010fea000383ffff */
[----:B------:R-:W-:Y:S05]  /*c8a0*/  BRA `(.L_x_151) ;  /* 0xffffffc000007947 */ /* 0x000fea000383ffff */
.L_x_160:
[----:B---3--:R3:W4:Y:S02]  /*c8b0*/  SYNCS.PHASECHK.TRANS64.TRYWAIT P0, [R112+URZ+0x210], R5 ;  /* 0x00021005700075a7 */ /* 0x00872400080011ff */
[----:B----4-:R-:W-:Y:S05]  /*c8c0*/  @!P0 NANOSLEEP.SYNCS 0x989680 ;  /* 0x009896800000895d */ /* 0x010fea0003900000 */
[----:B------:R-:W4:Y:S02]  /*c8d0*/  @!P0 SYNCS.PHASECHK.TRANS64 P0, [R112+URZ+0x210], R5 ;  /* 0x00021005700085a7 */ /* 0x000f2400080010ff */
[----:B----4-:R-:W-:Y:S05]  /*c8e0*/  @!P0 BRA `(.L_x_160) ;  /* 0xfffffffc00f08947 */ /* 0x010fea000383ffff */
[----:B------:R-:W-:Y:S05]  /*c8f0*/  BRA `(.L_x_159) ;  /* 0xffffffcc00507947 */ /* 0x000fea000383ffff */
.L_x_168:
[----:B---3--:R3:W4:Y:S02]  /*c900*/  SYNCS.PHASECHK.TRANS64.TRYWAIT P0, [R103+URZ+0x210], R4 ;  /* 0x00021004670075a7 */ /* 0x00872400080011ff */
[----:B----4-:R-:W-:Y:S05]  /*c910*/  @!P0 NANOSLEEP.SYNCS 0x989680 ;  /* 0x009896800000895d */ /* 0x010fea0003900000 */
[----:B------:R-:W4:Y:S02]  /*c920*/  @!P0 SYNCS.PHASECHK.TRANS64 P0, [R103+URZ+0x210], R4 ;  /* 0x00021004670085a7 */ /* 0x000f2400080010ff */
[----:B----4-:R-:W-:Y:S05]  /*c930*/  @!P0 BRA `(.L_x_168) ;  /* 0xfffffffc00f08947 */ /* 0x010fea000383ffff */
[----:B------:R-:W-:Y:S05]  /*c940*/  BRA `(.L_x_167) ;  /* 0xffffffd800a87947 */ /* 0x000fea000383ffff */
        .weak           $__internal_0_$__cuda_sm10x_tcgen05_guardrail_trap_col_being_dealloced_not_returned_by_alloc
        .type           $__internal_0_$__cuda_sm10x_tcgen05_guardrail_trap_col_being_dealloced_not_returned_by_alloc,@function
        .size           $__internal_0_$__cuda_sm10x_tcgen05_guardrail_trap_col_being_dealloced_not_returned_by_alloc,($__internal_1_$__cuda_sm10x_tcgen05_guardrail_trap_phase_invalid_during_alloc - $__internal_0_$__cuda_sm10x_tcgen05_guardrail_trap_col_being_dealloced_not_returned_by_alloc)
$__internal_0_$__cuda_sm10x_tcgen05_guardrail_trap_col_being_dealloced_not_returned_by_alloc:
[----:B------:R-:W-:Y:S05]  /*c950*/  BPT.TRAP 0x1 ;  /* 0x000000040000795c */ /* 0x000fea0000300000 */
[----:B------:R-:W-:-:S04]  /*c960*/  HFMA2 R3, -RZ, RZ, 0, 0 ;  /* 0x00000000ff037431 */ /* 0x000fc800000001ff */
[----:B------:R-:W-:Y:S05]  /*c970*/  RET.REL.NODEC R2 `(_ZN7cutlass13device_kernelINS_4gemm6kernel13GemmUniversalIN4cute5tupleIJiiiiEEENS1_10collective13CollectiveMmaINS1_35MainloopSm100TmaUmmaWarpSpecializedILi33ELi2ELi4ENS5_IJNS4_1CILi2EEENSA_ILi4EEENSA_ILi1EEEEEEEENS5_IJNSA_ILi128EEENSA_ILi256EEENSA_ILi32EEEEEENS_12float_e4m3_tENS5_IJlSD_lEEESK_SL_NS4_8TiledMMAINS4_8MMA_AtomIJNS4_10MMA_TraitsINS4_25SM100_MMA_F8F6F4_2x1SM_SSEJSK_SK_fSG_SH_NS4_17integral_constantINS4_4UMMA5MajorELSS_0EEEST_NSQ_INSR_7ScaleInELSU_0EEESV_EEEEEENS4_6LayoutINS5_IJSD_SD_SD_EEENS5_IJNSA_ILi0EEES10_S10_EEEEENS5_IJNS4_10UnderscoreES13_S13_EEEEENS4_28SM100_TMA_2SM_LOAD_MULTICASTENS4_14ComposedLayoutINS4_7SwizzleILi1ELi4ELi3EEENS4_18smem_ptr_flag_bitsILi8EEENSY_INS5_IJNSA_ILi8EEESI_EEENS5_IJSI_SD_EEEEEEEvNS4_8identityENS4_18SM100_TMA_2SM_LOADES1G_vS1H_EENS_8epilogue10collective18CollectiveEpilogueINS1K_23Sm100TmaWarpSpecializedILi4ELi2ELi32ELb0ELb0EEEJNS5_IJNSA_ILi64EEESH_SI_EEENS5_IJNSY_IS1P_SD_EENSY_INS5_IJSI_SB_EEENS5_IJSD_SG_EEEEEEEESK_SL_SK_SL_NS1K_6fusion15FusionCallbacksIS1O_NS1W_17LinearCombinationISK_fSK_fLNS_15FloatRoundStyleE2EEES1Q_S1V_JEEENS4_5SM1004TMEM4LOAD26SM100_TMEM_LOAD_32dp32b32xENS4_13SM90_TMA_LOADES1G_NS4_39AutoVectorizingCopyWithAssumedAlignmentILi128EEENS4_14SM90_TMA_STOREES1G_S28_S28_EEEvvEEEEvNT_6ParamsE) ;  /* 0xffffff3402a07950 */ /* 0x000fea0003c3ffff */
        .weak           $__internal_1_$__cuda_sm10x_tcgen05_guardrail_trap_phase_invalid_during_alloc
        .type           $__internal_1_$__cuda_sm10x_tcgen05_guardrail_trap_phase_invalid_during_alloc,@function
        .size           $__internal_1_$__cuda_sm10x_tcgen05_guardrail_trap_phase_invalid_during_alloc,($__internal_2_$__cuda_sm10x_tcgen05_guardrail_trap_unallocated_columns_being_dealloced - $__internal_1_$__cuda_sm10x_tcgen05_guardrail_trap_phase_invalid_during_alloc)
$__internal_1_$__cuda_sm10x_tcgen05_guardrail_trap_phase_invalid_during_alloc:
[----:B------:R-:W-:Y:S05]  /*c980*/  BPT.TRAP 0x1 ;  /* 0x000000040000795c */ /* 0x000fea0000300000 */
[----:B------:R-:W-:-:S04]  /*c990*/  MOV R5, 0x0 ;  /* 0x0000000000057802 */ /* 0x000fc80000000f00 */
[----:B------:R-:W-:Y:S05]  /*c9a0*/  RET.REL.NODEC R4 `(_ZN7cutlass13device_kernelINS_4gemm6kernel13GemmUniversalIN4cute5tupleIJiiiiEEENS1_10collective13CollectiveMmaINS1_35MainloopSm100TmaUmmaWarpSpecializedILi33ELi2ELi4ENS5_IJNS4_1CILi2EEENSA_ILi4EEENSA_ILi1EEEEEEEENS5_IJNSA_ILi128EEENSA_ILi256EEENSA_ILi32EEEEEENS_12float_e4m3_tENS5_IJlSD_lEEESK_SL_NS4_8TiledMMAINS4_8MMA_AtomIJNS4_10MMA_TraitsINS4_25SM100_MMA_F8F6F4_2x1SM_SSEJSK_SK_fSG_SH_NS4_17integral_constantINS4_4UMMA5MajorELSS_0EEEST_NSQ_INSR_7ScaleInELSU_0EEESV_EEEEEENS4_6LayoutINS5_IJSD_SD_SD_EEENS5_IJNSA_ILi0EEES10_S10_EEEEENS5_IJNS4_10UnderscoreES13_S13_EEEEENS4_28SM100_TMA_2SM_LOAD_MULTICASTENS4_14ComposedLayoutINS4_7SwizzleILi1ELi4ELi3EEENS4_18smem_ptr_flag_bitsILi8EEENSY_INS5_IJNSA_ILi8EEESI_EEENS5_IJSI_SD_EEEEEEEvNS4_8identityENS4_18SM100_TMA_2SM_LOADES1G_vS1H_EENS_8epilogue10collective18CollectiveEpilogueINS1K_23Sm100TmaWarpSpecializedILi4ELi2ELi32ELb0ELb0EEEJNS5_IJNSA_ILi64EEESH_SI_EEENS5_IJNSY_IS1P_SD_EENSY_INS5_IJSI_SB_EEENS5_IJSD_SG_EEEEEEEESK_SL_SK_SL_NS1K_6fusion15FusionCallbacksIS1O_NS1W_17LinearCombinationISK_fSK_fLNS_15FloatRoundStyleE2EEES1Q_S1V_JEEENS4_5SM1004TMEM4LOAD26SM100_TMEM_LOAD_32dp32b32xENS4_13SM90_TMA_LOADES1G_NS4_39AutoVectorizingCopyWithAssumedAlignmentILi128EEENS4_14SM90_TMA_STOREES1G_S28_S28_EEEvvEEEEvNT_6ParamsE) ;  /* 0xffffff3404947950 */ /* 0x000fea0003c3ffff */
        .weak           $__internal_2_$__cuda_sm10x_tcgen05_guardrail_trap_unallocated_columns_being_dealloced
        .type           $__internal_2_$__cuda_sm10x_tcgen05_guardrail_trap_unallocated_columns_being_dealloced,@function
        .size           $__internal_2_$__cuda_sm10x_tcgen05_guardrail_trap_unallocated_columns_being_dealloced,(.L_x_279 - $__internal_2_$__cuda_sm10x_tcgen05_guardrail_trap_unallocated_columns_being_dealloced)
$__internal_2_$__cuda_sm10x_tcgen05_guardrail_trap_unallocated_columns_being_dealloced:
[----:B------:R-:W-:Y:S05]  /*c9b0*/  BPT.TRAP 0x1 ;  /* 0x000000040000795c */ /* 0x000fea0000300000 */
[----:B------:R-:W-:-:S04]  /*c9c0*/  HFMA2 R3, -RZ, RZ, 0, 0 ;  /* 0x00000000ff037431 */ /* 0x000fc800000001ff */
[----:B------:R-:W-:Y:S05]  /*c9d0*/  RET.REL.NODEC R2 `(_ZN7cutlass13device_kernelINS_4gemm6kernel13GemmUniversalIN4cute5tupleIJiiiiEEENS1_10collective13CollectiveMmaINS1_35MainloopSm100TmaUmmaWarpSpecializedILi33ELi2ELi4ENS5_IJNS4_1CILi2EEENSA_ILi4EEENSA_ILi1EEEEEEEENS5_IJNSA_ILi128EEENSA_ILi256EEENSA_ILi32EEEEEENS_12float_e4m3_tENS5_IJlSD_lEEESK_SL_NS4_8TiledMMAINS4_8MMA_AtomIJNS4_10MMA_TraitsINS4_25SM100_MMA_F8F6F4_2x1SM_SSEJSK_SK_fSG_SH_NS4_17integral_constantINS4_4UMMA5MajorELSS_0EEEST_NSQ_INSR_7ScaleInELSU_0EEESV_EEEEEENS4_6LayoutINS5_IJSD_SD_SD_EEENS5_IJNSA_ILi0EEES10_S10_EEEEENS5_IJNS4_10UnderscoreES13_S13_EEEEENS4_28SM100_TMA_2SM_LOAD_MULTICASTENS4_14ComposedLayoutINS4_7SwizzleILi1ELi4ELi3EEENS4_18smem_ptr_flag_bitsILi8EEENSY_INS5_IJNSA_ILi8EEESI_EEENS5_IJSI_SD_EEEEEEEvNS4_8identityENS4_18SM100_TMA_2SM_LOADES1G_vS1H_EENS_8epilogue10collective18CollectiveEpilogueINS1K_23Sm100TmaWarpSpecializedILi4ELi2ELi32ELb0ELb0EEEJNS5_IJNSA_ILi64EEESH_SI_EEENS5_IJNSY_IS1P_SD_EENSY_INS5_IJSI_SB_EEENS5_IJSD_SG_EEEEEEEESK_SL_SK_SL_NS1K_6fusion15FusionCallbacksIS1O_NS1W_17LinearCombinationISK_fSK_fLNS_15FloatRoundStyleE2EEES1Q_S1V_JEEENS4_5SM1004TMEM4LOAD26SM100_TMEM_LOAD_32dp32b32xENS4_13SM90_TMA_LOADES1G_NS4_39AutoVectorizingCopyWithAssumedAlignmentILi128EEENS4_14SM90_TMA_STOREES1G_S28_S28_EEEvvEEEEvNT_6ParamsE) ;  /* 0xffffff3402887950 */ /* 0x000fea0003c3ffff */
.L_x_278:
[----:B------:R-:W-:-:S00]  /*c9e0*/  BRA `(.L_x_278) ;  /* 0xfffffffc00fc7947 */ /* 0x000fc0000383ffff */
[----:B------:R-:W-:-:S00]  /*c9f0*/  NOP ;  /* 0x0000000000007918 */ /* 0x000fc00000000000 */
        /* <DEDUP_REMOVED lines=8> */
.L_x_279:


//--------------------- .nv.global.init           --------------------------
	.section	.nv.global.init,"aw",@progbits
.nv.global.init:
	.type		$str$27,@object
	.size		$str$27,($str$28 - $str$27)
$str$27:
        /*0000*/ 	.byte	0x28, 0x61, 0x64, 0x64, 0x72, 0x65, 0x73, 0x73, 0x20, 0x26, 0x20, 0x6d, 0x61, 0x73, 0x6b, 0x29
        /*0010*/ 	.byte	0x20, 0x3d, 0x3d, 0x20, 0x30, 0x00
	.type		$str$28,@object
	.size		$str$28,($str$26 - $str$28)
$str$28:
        /*0016*/ 	.byte	0x2f, 0x74, 0x6d, 0x70, 0x2f, 0x63, 0x75, 0x74, 0x6c, 0x61, 0x73, 0x73, 0x5f, 0x73, 0x77, 0x65
        /*0026*/ 	.byte	0x65, 0x70, 0x5f, 0x73, 0x72, 0x63, 0x2f, 0x69, 0x6e, 0x63, 0x6c, 0x75, 0x64, 0x65, 0x2f, 0x63
        /*0036*/ 	.byte	0x75, 0x74, 0x65, 0x2f, 0x70, 0x6f, 0x69, 0x6e, 0x74, 0x65, 0x72, 0x5f, 0x66, 0x6c, 0x61, 0x67
        /*0046*/ 	.byte	0x67, 0x65, 0x64, 0x2e, 0x68, 0x70, 0x70, 0x00
	.type		$str$26,@object
	.size		$str$26,($str$25 - $str$26)
$str$26:
        /*004e*/ 	.byte	0x2f, 0x74, 0x6d, 0x70, 0x2f, 0x63, 0x75, 0x74, 0x6c, 0x61, 0x73, 0x73, 0x5f, 0x73, 0x77, 0x65
        /*005e*/ 	.byte	0x65, 0x70, 0x5f, 0x73, 0x72, 0x63, 0x2f, 0x69, 0x6e, 0x63, 0x6c, 0x75, 0x64, 0x65, 0x2f, 0x63
        /*006e*/ 	.byte	0x75, 0x74, 0x65, 0x2f, 0x61, 0x74, 0x6f, 0x6d, 0x2f, 0x63, 0x6f, 0x70, 0x79, 0x5f, 0x74, 0x72
        /*007e*/ 	.byte	0x61, 0x69, 0x74, 0x73, 0x5f, 0x73, 0x6d, 0x31, 0x30, 0x30, 0x2e, 0x68, 0x70, 0x70, 0x00
	.type		$str$25,@object
	.size		$str$25,(__unnamed_1 - $str$25)
$str$25:
        /*008d*/ 	.byte	0x28, 0x28, 0x75, 0x69, 0x6e, 0x74, 0x33, 0x32, 0x5f, 0x74, 0x28, 0x74, 0x68, 0x72, 0x65, 0x61
        /*009d*/ 	.byte	0x64, 0x49, 0x64, 0x78, 0x2e, 0x78, 0x29, 0x20, 0x2f, 0x20, 0x33, 0x32, 0x29, 0x20, 0x25, 0x20
        /*00ad*/ 	.byte	0x34, 0x29, 0x20, 0x3d, 0x3d, 0x20, 0x28, 0x28, 0x28, 0x74, 0x6d, 0x65, 0x6d, 0x5f, 0x61, 0x64
        /*00bd*/ 	.byte	0x64, 0x72, 0x20, 0x3e, 0x3e, 0x20, 0x31, 0x36, 0x29, 0x20, 0x2f, 0x20, 0x33, 0x32, 0x29, 0x20
        /*00cd*/ 	.byte	0x25, 0x20, 0x34, 0x29, 0x00
	.type		__unnamed_1,@object
	.size		__unnamed_1,(__unnamed_2 - __unnamed_1)
__unnamed_1:
        /*00d2*/ 	.byte	0x61, 0x75, 0x74, 0x6f, 0x20, 0x63, 0x75, 0x74, 0x65, 0x3a, 0x3a, 0x61, 0x73, 0x5f, 0x70, 0x6f
        /* <DEDUP_REMOVED lines=24> */
        /*0262*/ 	.byte	0x3a, 0x3a, 0x43, 0x3c, 0x34, 0x30, 0x39, 0x36, 0x3e, 0x3e, 0x3e, 0x3e, 0x5d, 0x00
	.type		__unnamed_2,@object
	.size		__unnamed_2,(__unnamed_3 - __unnamed_2)
__unnamed_2:
        /* <DEDUP_REMOVED lines=26> */
	.type		__unnamed_3,@object
	.size		__unnamed_3,(.L_3 - __unnamed_3)
__unnamed_3:
        /* <DEDUP_REMOVED lines=40> */
        /*068e*/ 	.byte	0x74, 0x65, 0x3a, 0x3a, 0x43, 0x3c, 0x30, 0x3e, 0x3e, 0x3e, 0x3e, 0x5d, 0x00
.L_3:


//--------------------- .nv.shared._ZN7cutlass13device_kernelINS_4gemm6kernel13GemmUniversalIN4cute5tupleIJiiiiEEENS1_10collective13CollectiveMmaINS1_35MainloopSm100TmaUmmaWarpSpecializedILi33ELi2ELi4ENS5_IJNS4_1CILi2EEENSA_ILi4EEENSA_ILi1EEEEEEEENS5_IJNSA_ILi128EEENSA_ILi256EEENSA_ILi32EEEEEENS_12float_e4m3_tENS5_IJlSD_lEEESK_SL_NS4_8TiledMMAINS4_8MMA_AtomIJNS4_10MMA_TraitsINS4_25SM100_MMA_F8F6F4_2x1SM_SSEJSK_SK_fSG_SH_NS4_17integral_constantINS4_4UMMA5MajorELSS_0EEEST_NSQ_INSR_7ScaleInELSU_0EEESV_EEEEEENS4_6LayoutINS5_IJSD_SD_SD_EEENS5_IJNSA_ILi0EEES10_S10_EEEEENS5_IJNS4_10UnderscoreES13_S13_EEEEENS4_28SM100_TMA_2SM_LOAD_MULTICASTENS4_14ComposedLayoutINS4_7SwizzleILi1ELi4ELi3EEENS4_18smem_ptr_flag_bitsILi8EEENSY_INS5_IJNSA_ILi8EEESI_EEENS5_IJSI_SD_EEEEEEEvNS4_8identityENS4_18SM100_TMA_2SM_LOADES1G_vS1H_EENS_8epilogue10collective18CollectiveEpilogueINS1K_23Sm100TmaWarpSpecializedILi4ELi2ELi32ELb0ELb0EEEJNS5_IJNSA_ILi64EEESH_SI_EEENS5_IJNSY_IS1P_SD_EENSY_INS5_IJSI_SB_EEENS5_IJSD_SG_EEEEEEEESK_SL_SK_SL_NS1K_6fusion15FusionCallbacksIS1O_NS1W_17LinearCombinationISK_fSK_fLNS_15FloatRoundStyleE2EEES1Q_S1V_JEEENS4_5SM1004TMEM4LOAD26SM100_TMEM_LOAD_32dp32b32xENS4_13SM90_TMA_LOADES1G_NS4_39AutoVectorizingCopyWithAssumedAlignmentILi128EEENS4_14SM90_TMA_STOREES1G_S28_S28_EEEvvEEEEvNT_6ParamsE --------------------------
	.section	.nv.shared._ZN7cutlass13device_kernelINS_4gemm6kernel13GemmUniversalIN4cute5tupleIJiiiiEEENS1_10collective13CollectiveMmaINS1_35MainloopSm100TmaUmmaWarpSpecializedILi33ELi2ELi4ENS5_IJNS4_1CILi2EEENSA_ILi4EEENSA_ILi1EEEEEEEENS5_IJNSA_ILi128EEENSA_ILi256EEENSA_ILi32EEEEEENS_12float_e4m3_tENS5_IJlSD_lEEESK_SL_NS4_8TiledMMAINS4_8MMA_AtomIJNS4_10MMA_TraitsINS4_25SM100_MMA_F8F6F4_2x1SM_SSEJSK_SK_fSG_SH_NS4_17integral_constantINS4_4UMMA5MajorELSS_0EEEST_NSQ_INSR_7ScaleInELSU_0EEESV_EEEEEENS4_6LayoutINS5_IJSD_SD_SD_EEENS5_IJNSA_ILi0EEES10_S10_EEEEENS5_IJNS4_10UnderscoreES13_S13_EEEEENS4_28SM100_TMA_2SM_LOAD_MULTICASTENS4_14ComposedLayoutINS4_7SwizzleILi1ELi4ELi3EEENS4_18smem_ptr_flag_bitsILi8EEENSY_INS5_IJNSA_ILi8EEESI_EEENS5_IJSI_SD_EEEEEEEvNS4_8identityENS4_18SM100_TMA_2SM_LOADES1G_vS1H_EENS_8epilogue10collective18CollectiveEpilogueINS1K_23Sm100TmaWarpSpecializedILi4ELi2ELi32ELb0ELb0EEEJNS5_IJNSA_ILi64EEESH_SI_EEENS5_IJNSY_IS1P_SD_EENSY_INS5_IJSI_SB_EEENS5_IJSD_SG_EEEEEEEESK_SL_SK_SL_NS1K_6fusion15FusionCallbacksIS1O_NS1W_17LinearCombinationISK_fSK_fLNS_15FloatRoundStyleE2EEES1Q_S1V_JEEENS4_5SM1004TMEM4LOAD26SM100_TMEM_LOAD_32dp32b32xENS4_13SM90_TMA_LOADES1G_NS4_39AutoVectorizingCopyWithAssumedAlignmentILi128EEENS4_14SM90_TMA_STOREES1G_S28_S28_EEEvvEEEEvNT_6ParamsE,"aw",@nobits
	.sectionflags	@""
	.align	16
	.zero		1024


//--------------------- .nv.shared.reserved.0     --------------------------
	.section	.nv.shared.reserved.0,"aw",@nobits
	.weak		__nv_reservedSMEM_offset_0_alias
	.size		__nv_reservedSMEM_offset_0_alias, 0, 64
	.other		__nv_reservedSMEM_offset_0_alias,@"STO_CUDA_RESERVED_SHARED STV_DEFAULT"
__nv_reservedSMEM_offset_0_alias:
	.zero		0
.nv.shared.reserved.0:
	.zero		64
	.weak		__nv_reservedSMEM_tcgen05_partition
	.type		__nv_reservedSMEM_tcgen05_partition,@object
	.size		__nv_reservedSMEM_tcgen05_partition,(.L_0 - __nv_reservedSMEM_tcgen05_partition)
__nv_reservedSMEM_tcgen05_partition:
	.zero		32
.L_0:


//--------------------- .nv.global                --------------------------
	.section	.nv.global,"aw",@nobits
.nv.global:
	.type		_ZN40_INTERNAL_f024162a_4_k_cu_5a07aef4_303134cute1_E,@object
	.size		_ZN40_INTERNAL_f024162a_4_k_cu_5a07aef4_303134cute1_E,(_ZN40_INTERNAL_f024162a_4_k_cu_5a07aef4_303134cuda3std3__45__cpo6cbeginE - _ZN40_INTERNAL_f024162a_4_k_cu_5a07aef4_303134cute1_E)
_ZN40_INTERNAL_f024162a_4_k_cu_5a07aef4_303134cute1_E:
	.zero		1
	.type		_ZN40_INTERNAL_f024162a_4_k_cu_5a07aef4_303134cuda3std3__45__cpo6cbeginE,@object
	.size		_ZN40_INTERNAL_f024162a_4_k_cu_5a07aef4_303134cuda3std3__45__cpo6cbeginE,(_ZN40_INTERNAL_f024162a_4_k_cu_5a07aef4_303134cuda3std3__48in_placeE - _ZN40_INTERNAL_f024162a_4_k_cu_5a07aef4_303134cuda3std3__45__cpo6cbeginE)
_ZN40_INTERNAL_f024162a_4_k_cu_5a07aef4_303134cuda3std3__45__cpo6cbeginE:
	.zero		1
	.type		_ZN40_INTERNAL_f024162a_4_k_cu_5a07aef4_303134cuda3std3__48in_placeE,@object
	.size		_ZN40_INTERNAL_f024162a_4_k_cu_5a07aef4_303134cuda3std3__48in_placeE,(_ZN40_INTERNAL_f024162a_4_k_cu_5a07aef4_303134cuda3std6ranges3__45__cpo9iter_moveE - _ZN40_INTERNAL_f024162a_4_k_cu_5a07aef4_303134cuda3std3__48in_placeE)
_ZN40_INTERNAL_f024162a_4_k_cu_5a07aef4_303134cuda3std3__48in_placeE:
	.zero		1
	.type		_ZN40_INTERNAL_f024162a_4_k_cu_5a07aef4_303134cuda3std6ranges3__45__cpo9iter_moveE,@object
	.size		_ZN40_INTERNAL_f024162a_4_k_cu_5a07aef4_303134cuda3std6ranges3__45__cpo9iter_moveE,(_ZN40_INTERNAL_f024162a_4_k_cu_5a07aef4_303134cuda3std3__45__cpo5beginE - _ZN40_INTERNAL_f024162a_4_k_cu_5a07aef4_303134cuda3std6ranges3__45__cpo9iter_moveE)
_ZN40_INTERNAL_f024162a_4_k_cu_5a07aef4_303134cuda3std6ranges3__45__cpo9iter_moveE:
	.zero		1
	.type		_ZN40_INTERNAL_f024162a_4_k_cu_5a07aef4_303134cuda3std3__45__cpo5beginE,@object
	.size		_ZN40_INTERNAL_f024162a_4_k_cu_5a07aef4_303134cuda3std3__45__cpo5beginE,(_ZN40_INTERNAL_f024162a_4_k_cu_5a07aef4_303134cuda3std3__442_GLOBAL__N__f024162a_4_k_cu_5a07aef4_303136ignoreE - _ZN40_INTERNAL_f024162a_4_k_cu_5a07aef4_303134cuda3std3__45__cpo5beginE)
_ZN40_INTERNAL_f024162a_4_k_cu_5a07aef4_303134cuda3std3__45__cpo5beginE:
	.zero		1
	.type		_ZN40_INTERNAL_f024162a_4_k_cu_5a07aef4_303134cuda3std3__442_GLOBAL__N__f024162a_4_k_cu_5a07aef4_303136ignoreE,@object
	.size		_ZN40_INTERNAL_f024162a_4_k_cu_5a07aef4_303134cuda3std3__442_GLOBAL__N__f024162a_4_k_cu_5a07aef4_303136ignoreE,(_ZN40_INTERNAL_f024162a_4_k_cu_5a07aef4_303134cute7productE - _ZN40_INTERNAL_f024162a_4_k_cu_5a07aef4_303134cuda3std3__442_GLOBAL__N__f024162a_4_k_cu_5a07aef4_303136ignoreE)
_ZN40_INTERNAL_f024162a_4_k_cu_5a07aef4_303134cuda3std3__442_GLOBAL__N__f024162a_4_k_cu_5a07aef4_303136ignoreE:
	.zero		1
	.type		_ZN40_INTERNAL_f024162a_4_k_cu_5a07aef4_303134cute7productE,@object
	.size		_ZN40_INTERNAL_f024162a_4_k_cu_5a07aef4_303134cute7productE,(_ZN40_INTERNAL_f024162a_4_k_cu_5a07aef4_303134cuda3std3__45__cpo3endE - _ZN40_INTERNAL_f024162a_4_k_cu_5a07aef4_303134cute7productE)
_ZN40_INTERNAL_f024162a_4_k_cu_5a07aef4_303134cute7productE:
	.zero		1
	.type		_ZN40_INTERNAL_f024162a_4_k_cu_5a07aef4_303134cuda3std3__45__cpo3endE,@object
	.size		_ZN40_INTERNAL_f024162a_4_k_cu_5a07aef4_303134cuda3std3__45__cpo3endE,(_ZN40_INTERNAL_f024162a_4_k_cu_5a07aef4_303134cuda3std3__419piecewise_constructE - _ZN40_INTERNAL_f024162a_4_k_cu_5a07aef4_303134cuda3std3__45__cpo3endE)
_ZN40_INTERNAL_f024162a_4_k_cu_5a07aef4_303134cuda3std3__45__cpo3endE:
	.zero		1
	.type		_ZN40_INTERNAL_f024162a_4_k_cu_5a07aef4_303134cuda3std3__419piecewise_constructE,@object
	.size		_ZN40_INTERNAL_f024162a_4_k_cu_5a07aef4_303134cuda3std3__419piecewise_constructE,(_ZN40_INTERNAL_f024162a_4_k_cu_5a07aef4_303134cuda3std3__45__cpo4cendE - _ZN40_INTERNAL_f024162a_4_k_cu_5a07aef4_303134cuda3std3__419piecewise_constructE)
_ZN40_INTERNAL_f024162a_4_k_cu_5a07aef4_303134cuda3std3__419piecewise_constructE:
	.zero		1
	.type		_ZN40_INTERNAL_f024162a_4_k_cu_5a07aef4_303134cuda3std3__45__cpo4cendE,@object
	.size		_ZN40_INTERNAL_f024162a_4_k_cu_5a07aef4_303134cuda3std3__45__cpo4cendE,(_ZN40_INTERNAL_f024162a_4_k_cu_5a07aef4_303134cuda3std6ranges3__45__cpo4swapE - _ZN40_INTERNAL_f024162a_4_k_cu_5a07aef4_303134cuda3std3__45__cpo4cendE)
_ZN40_INTERNAL_f024162a_4_k_cu_5a07aef4_303134cuda3std3__45__cpo4cendE:
	.zero		1
	.type		_ZN40_INTERNAL_f024162a_4_k_cu_5a07aef4_303134cuda3std6ranges3__45__cpo4swapE,@object
	.size		_ZN40_INTERNAL_f024162a_4_k_cu_5a07aef4_303134cuda3std6ranges3__45__cpo4swapE,(.L_11 - _ZN40_INTERNAL_f024162a_4_k_cu_5a07aef4_303134cuda3std6ranges3__45__cpo4swapE)
_ZN40_INTERNAL_f024162a_4_k_cu_5a07aef4_303134cuda3std6ranges3__45__cpo4swapE:
	.zero		1
.L_11:


//--------------------- .nv.constant0._ZN7cutlass13device_kernelINS_4gemm6kernel13GemmUniversalIN4cute5tupleIJiiiiEEENS1_10collective13CollectiveMmaINS1_35MainloopSm100TmaUmmaWarpSpecializedILi33ELi2ELi4ENS5_IJNS4_1CILi2EEENSA_ILi4EEENSA_ILi1EEEEEEEENS5_IJNSA_ILi128EEENSA_ILi256EEENSA_ILi32EEEEEENS_12float_e4m3_tENS5_IJlSD_lEEESK_SL_NS4_8TiledMMAINS4_8MMA_AtomIJNS4_10MMA_TraitsINS4_25SM100_MMA_F8F6F4_2x1SM_SSEJSK_SK_fSG_SH_NS4_17integral_constantINS4_4UMMA5MajorELSS_0EEEST_NSQ_INSR_7ScaleInELSU_0EEESV_EEEEEENS4_6LayoutINS5_IJSD_SD_SD_EEENS5_IJNSA_ILi0EEES10_S10_EEEEENS5_IJNS4_10UnderscoreES13_S13_EEEEENS4_28SM100_TMA_2SM_LOAD_MULTICASTENS4_14ComposedLayoutINS4_7SwizzleILi1ELi4ELi3EEENS4_18smem_ptr_flag_bitsILi8EEENSY_INS5_IJNSA_ILi8EEESI_EEENS5_IJSI_SD_EEEEEEEvNS4_8identityENS4_18SM100_TMA_2SM_LOADES1G_vS1H_EENS_8epilogue10collective18CollectiveEpilogueINS1K_23Sm100TmaWarpSpecializedILi4ELi2ELi32ELb0ELb0EEEJNS5_IJNSA_ILi64EEESH_SI_EEENS5_IJNSY_IS1P_SD_EENSY_INS5_IJSI_SB_EEENS5_IJSD_SG_EEEEEEEESK_SL_SK_SL_NS1K_6fusion15FusionCallbacksIS1O_NS1W_17LinearCombinationISK_fSK_fLNS_15FloatRoundStyleE2EEES1Q_S1V_JEEENS4_5SM1004TMEM4LOAD26SM100_TMEM_LOAD_32dp32b32xENS4_13SM90_TMA_LOADES1G_NS4_39AutoVectorizingCopyWithAssumedAlignmentILi128EEENS4_14SM90_TMA_STOREES1G_S28_S28_EEEvvEEEEvNT_6ParamsE --------------------------
	.section	.nv.constant0._ZN7cutlass13device_kernelINS_4gemm6kernel13GemmUniversalIN4cute5tupleIJiiiiEEENS1_10collective13CollectiveMmaINS1_35MainloopSm100TmaUmmaWarpSpecializedILi33ELi2ELi4ENS5_IJNS4_1CILi2EEENSA_ILi4EEENSA_ILi1EEEEEEEENS5_IJNSA_ILi128EEENSA_ILi256EEENSA_ILi32EEEEEENS_12float_e4m3_tENS5_IJlSD_lEEESK_SL_NS4_8TiledMMAINS4_8MMA_AtomIJNS4_10MMA_TraitsINS4_25SM100_MMA_F8F6F4_2x1SM_SSEJSK_SK_fSG_SH_NS4_17integral_constantINS4_4UMMA5MajorELSS_0EEEST_NSQ_INSR_7ScaleInELSU_0EEESV_EEEEEENS4_6LayoutINS5_IJSD_SD_SD_EEENS5_IJNSA_ILi0EEES10_S10_EEEEENS5_IJNS4_10UnderscoreES13_S13_EEEEENS4_28SM100_TMA_2SM_LOAD_MULTICASTENS4_14ComposedLayoutINS4_7SwizzleILi1ELi4ELi3EEENS4_18smem_ptr_flag_bitsILi8EEENSY_INS5_IJNSA_ILi8EEESI_EEENS5_IJSI_SD_EEEEEEEvNS4_8identityENS4_18SM100_TMA_2SM_LOADES1G_vS1H_EENS_8epilogue10collective18CollectiveEpilogueINS1K_23Sm100TmaWarpSpecializedILi4ELi2ELi32ELb0ELb0EEEJNS5_IJNSA_ILi64EEESH_SI_EEENS5_IJNSY_IS1P_SD_EENSY_INS5_IJSI_SB_EEENS5_IJSD_SG_EEEEEEEESK_SL_SK_SL_NS1K_6fusion15FusionCallbacksIS1O_NS1W_17LinearCombinationISK_fSK_fLNS_15FloatRoundStyleE2EEES1Q_S1V_JEEENS4_5SM1004TMEM4LOAD26SM100_TMEM_LOAD_32dp32b32xENS4_13SM90_TMA_LOADES1G_NS4_39AutoVectorizingCopyWithAssumedAlignmentILi128EEENS4_14SM90_TMA_STOREES1G_S28_S28_EEEvvEEEEvNT_6ParamsE,"a",@progbits
	.sectionflags	@""
	.align	4
.nv.constant0._ZN7cutlass13device_kernelINS_4gemm6kernel13GemmUniversalIN4cute5tupleIJiiiiEEENS1_10collective13CollectiveMmaINS1_35MainloopSm100TmaUmmaWarpSpecializedILi33ELi2ELi4ENS5_IJNS4_1CILi2EEENSA_ILi4EEENSA_ILi1EEEEEEEENS5_IJNSA_ILi128EEENSA_ILi256EEENSA_ILi32EEEEEENS_12float_e4m3_tENS5_IJlSD_lEEESK_SL_NS4_8TiledMMAINS4_8MMA_AtomIJNS4_10MMA_TraitsINS4_25SM100_MMA_F8F6F4_2x1SM_SSEJSK_SK_fSG_SH_NS4_17integral_constantINS4_4UMMA5MajorELSS_0EEEST_NSQ_INSR_7ScaleInELSU_0EEESV_EEEEEENS4_6LayoutINS5_IJSD_SD_SD_EEENS5_IJNSA_ILi0EEES10_S10_EEEEENS5_IJNS4_10UnderscoreES13_S13_EEEEENS4_28SM100_TMA_2SM_LOAD_MULTICASTENS4_14ComposedLayoutINS4_7SwizzleILi1ELi4ELi3EEENS4_18smem_ptr_flag_bitsILi8EEENSY_INS5_IJNSA_ILi8EEESI_EEENS5_IJSI_SD_EEEEEEEvNS4_8identityENS4_18SM100_TMA_2SM_LOADES1G_vS1H_EENS_8epilogue10collective18CollectiveEpilogueINS1K_23Sm100TmaWarpSpecializedILi4ELi2ELi32ELb0ELb0EEEJNS5_IJNSA_ILi64EEESH_SI_EEENS5_IJNSY_IS1P_SD_EENSY_INS5_IJSI_SB_EEENS5_IJSD_SG_EEEEEEEESK_SL_SK_SL_NS1K_6fusion15FusionCallbacksIS1O_NS1W_17LinearCombinationISK_fSK_fLNS_15FloatRoundStyleE2EEES1Q_S1V_JEEENS4_5SM1004TMEM4LOAD26SM100_TMEM_LOAD_32dp32b32xENS4_13SM90_TMA_LOADES1G_NS4_39AutoVectorizingCopyWithAssumedAlignmentILi128EEENS4_14SM90_TMA_STOREES1G_S28_S28_EEEvvEEEEvNT_6ParamsE:
	.zero		2944


//--------------------- SYMBOLS --------------------------

	.type		.nv.reservedSmem.offset0,@object
	.size		.nv.reservedSmem.offset0,0x4
	.type		.nv.reservedSmem.cap,@object
	.size		.nv.reservedSmem.cap,0x4
	.type		__assertfail,@function
